//
// Generated by NVIDIA NVVM Compiler
//
// Compiler Build ID: CL-36424714
// Cuda compilation tools, release 13.0, V13.0.88
// Based on NVVM 20.0.0
//

.version 9.0
.target sm_100
.address_size 64

	// .globl	_Z7reduce2PiS_
.extern .shared .align 16 .b8 sdata[];

.visible .entry _Z7reduce2PiS_(
	.param .u64 .ptr .align 1 _Z7reduce2PiS__param_0,
	.param .u64 .ptr .align 1 _Z7reduce2PiS__param_1
)
{
	.reg .pred 	%p<5>;
	.reg .b32 	%r<18>;
	.reg .b64 	%rd<9>;

	ld.param.u64 	%rd2, [_Z7reduce2PiS__param_0];
	ld.param.u64 	%rd1, [_Z7reduce2PiS__param_1];
	cvta.to.global.u64 	%rd3, %rd2;
	mov.u32 	%r1, %tid.x;
	mov.u32 	%r2, %ctaid.x;
	mov.u32 	%r17, %ntid.x;
	mad.lo.s32 	%r7, %r2, %r17, %r1;
	mul.wide.u32 	%rd4, %r7, 4;
	add.s64 	%rd5, %rd3, %rd4;
	ld.global.u32 	%r8, [%rd5];
	shl.b32 	%r9, %r1, 2;
	mov.u32 	%r10, sdata;
	add.s32 	%r4, %r10, %r9;
	st.shared.u32 	[%r4], %r8;
	bar.sync 	0;
	setp.lt.u32 	%p1, %r17, 2;
	@%p1 bra 	$L__BB0_4;
$L__BB0_1:
	shr.u32 	%r6, %r17, 1;
	setp.ge.u32 	%p2, %r1, %r6;
	@%p2 bra 	$L__BB0_3;
	shl.b32 	%r11, %r6, 2;
	add.s32 	%r12, %r4, %r11;
	ld.shared.u32 	%r13, [%r12];
	ld.shared.u32 	%r14, [%r4];
	add.s32 	%r15, %r14, %r13;
	st.shared.u32 	[%r4], %r15;
$L__BB0_3:
	bar.sync 	0;
	setp.gt.u32 	%p3, %r17, 3;
	mov.u32 	%r17, %r6;
	@%p3 bra 	$L__BB0_1;
$L__BB0_4:
	setp.ne.s32 	%p4, %r1, 0;
	@%p4 bra 	$L__BB0_6;
	ld.shared.u32 	%r16, [sdata];
	cvta.to.global.u64 	%rd6, %rd1;
	mul.wide.u32 	%rd7, %r2, 4;
	add.s64 	%rd8, %rd6, %rd7;
	st.global.u32 	[%rd8], %r16;
$L__BB0_6:
	ret;

}
	// .globl	_Z7reduce3PiS_
.visible .entry _Z7reduce3PiS_(
	.param .u64 .ptr .align 1 _Z7reduce3PiS__param_0,
	.param .u64 .ptr .align 1 _Z7reduce3PiS__param_1
)
{
	.reg .pred 	%p<5>;
	.reg .b32 	%r<23>;
	.reg .b64 	%rd<11>;

	ld.param.u64 	%rd2, [_Z7reduce3PiS__param_0];
	ld.param.u64 	%rd1, [_Z7reduce3PiS__param_1];
	cvta.to.global.u64 	%rd3, %rd2;
	mov.u32 	%r1, %tid.x;
	mov.u32 	%r2, %ctaid.x;
	mov.u32 	%r22, %ntid.x;
	mul.lo.s32 	%r7, %r22, %r2;
	shl.b32 	%r8, %r7, 1;
	add.s32 	%r9, %r8, %r1;
	mul.wide.u32 	%rd4, %r9, 4;
	add.s64 	%rd5, %rd3, %rd4;
	ld.global.u32 	%r10, [%rd5];
	add.s32 	%r11, %r9, %r22;
	mul.wide.u32 	%rd6, %r11, 4;
	add.s64 	%rd7, %rd3, %rd6;
	ld.global.u32 	%r12, [%rd7];
	add.s32 	%r13, %r12, %r10;
	shl.b32 	%r14, %r1, 2;
	mov.u32 	%r15, sdata;
	add.s32 	%r4, %r15, %r14;
	st.shared.u32 	[%r4], %r13;
	bar.sync 	0;
	setp.lt.u32 	%p1, %r22, 2;
	@%p1 bra 	$L__BB1_4;
$L__BB1_1:
	shr.u32 	%r6, %r22, 1;
	setp.ge.u32 	%p2, %r1, %r6;
	@%p2 bra 	$L__BB1_3;
	shl.b32 	%r16, %r6, 2;
	add.s32 	%r17, %r4, %r16;
	ld.shared.u32 	%r18, [%r17];
	ld.shared.u32 	%r19, [%r4];
	add.s32 	%r20, %r19, %r18;
	st.shared.u32 	[%r4], %r20;
$L__BB1_3:
	bar.sync 	0;
	setp.gt.u32 	%p3, %r22, 3;
	mov.u32 	%r22, %r6;
	@%p3 bra 	$L__BB1_1;
$L__BB1_4:
	setp.ne.s32 	%p4, %r1, 0;
	@%p4 bra 	$L__BB1_6;
	ld.shared.u32 	%r21, [sdata];
	cvta.to.global.u64 	%rd8, %rd1;
	mul.wide.u32 	%rd9, %r2, 4;
	add.s64 	%rd10, %rd8, %rd9;
	st.global.u32 	[%rd10], %r21;
$L__BB1_6:
	ret;

}
	// .globl	_Z7reduce4PiS_
.visible .entry _Z7reduce4PiS_(
	.param .u64 .ptr .align 1 _Z7reduce4PiS__param_0,
	.param .u64 .ptr .align 1 _Z7reduce4PiS__param_1
)
{
	.reg .pred 	%p<6>;
	.reg .b32 	%r<41>;
	.reg .b64 	%rd<11>;

	ld.param.u64 	%rd2, [_Z7reduce4PiS__param_0];
	ld.param.u64 	%rd1, [_Z7reduce4PiS__param_1];
	cvta.to.global.u64 	%rd3, %rd2;
	mov.u32 	%r1, %tid.x;
	mov.u32 	%r2, %ctaid.x;
	mov.u32 	%r40, %ntid.x;
	mul.lo.s32 	%r7, %r40, %r2;
	shl.b32 	%r8, %r7, 1;
	add.s32 	%r9, %r8, %r1;
	mul.wide.u32 	%rd4, %r9, 4;
	add.s64 	%rd5, %rd3, %rd4;
	ld.global.u32 	%r10, [%rd5];
	add.s32 	%r11, %r9, %r40;
	mul.wide.u32 	%rd6, %r11, 4;
	add.s64 	%rd7, %rd3, %rd6;
	ld.global.u32 	%r12, [%rd7];
	add.s32 	%r13, %r12, %r10;
	shl.b32 	%r14, %r1, 2;
	mov.u32 	%r15, sdata;
	add.s32 	%r4, %r15, %r14;
	st.shared.u32 	[%r4], %r13;
	bar.sync 	0;
	setp.lt.u32 	%p1, %r40, 66;
	@%p1 bra 	$L__BB2_4;
$L__BB2_1:
	shr.u32 	%r6, %r40, 1;
	setp.ge.u32 	%p2, %r1, %r6;
	@%p2 bra 	$L__BB2_3;
	shl.b32 	%r16, %r6, 2;
	add.s32 	%r17, %r4, %r16;
	ld.shared.u32 	%r18, [%r17];
	ld.shared.u32 	%r19, [%r4];
	add.s32 	%r20, %r19, %r18;
	st.shared.u32 	[%r4], %r20;
$L__BB2_3:
	bar.sync 	0;
	setp.gt.u32 	%p3, %r40, 131;
	mov.u32 	%r40, %r6;
	@%p3 bra 	$L__BB2_1;
$L__BB2_4:
	setp.gt.u32 	%p4, %r1, 31;
	@%p4 bra 	$L__BB2_7;
	ld.volatile.shared.u32 	%r21, [%r4+128];
	ld.volatile.shared.u32 	%r22, [%r4];
	add.s32 	%r23, %r22, %r21;
	st.volatile.shared.u32 	[%r4], %r23;
	ld.volatile.shared.u32 	%r24, [%r4+64];
	ld.volatile.shared.u32 	%r25, [%r4];
	add.s32 	%r26, %r25, %r24;
	st.volatile.shared.u32 	[%r4], %r26;
	ld.volatile.shared.u32 	%r27, [%r4+32];
	ld.volatile.shared.u32 	%r28, [%r4];
	add.s32 	%r29, %r28, %r27;
	st.volatile.shared.u32 	[%r4], %r29;
	ld.volatile.shared.u32 	%r30, [%r4+16];
	ld.volatile.shared.u32 	%r31, [%r4];
	add.s32 	%r32, %r31, %r30;
	st.volatile.shared.u32 	[%r4], %r32;
	ld.volatile.shared.u32 	%r33, [%r4+8];
	ld.volatile.shared.u32 	%r34, [%r4];
	add.s32 	%r35, %r34, %r33;
	st.volatile.shared.u32 	[%r4], %r35;
	ld.volatile.shared.u32 	%r36, [%r4+4];
	ld.volatile.shared.u32 	%r37, [%r4];
	add.s32 	%r38, %r37, %r36;
	st.volatile.shared.u32 	[%r4], %r38;
	setp.ne.s32 	%p5, %r1, 0;
	@%p5 bra 	$L__BB2_7;
	ld.shared.u32 	%r39, [sdata];
	cvta.to.global.u64 	%rd8, %rd1;
	mul.wide.u32 	%rd9, %r2, 4;
	add.s64 	%rd10, %rd8, %rd9;
	st.global.u32 	[%rd10], %r39;
$L__BB2_7:
	ret;

}
	// .globl	_Z7reduce6ILi512EEvPiS0_j
.visible .entry _Z7reduce6ILi512EEvPiS0_j(
	.param .u64 .ptr .align 1 _Z7reduce6ILi512EEvPiS0_j_param_0,
	.param .u64 .ptr .align 1 _Z7reduce6ILi512EEvPiS0_j_param_1,
	.param .u32 _Z7reduce6ILi512EEvPiS0_j_param_2
)
{
	.reg .pred 	%p<8>;
	.reg .b32 	%r<53>;
	.reg .b64 	%rd<11>;

	ld.param.u64 	%rd2, [_Z7reduce6ILi512EEvPiS0_j_param_0];
	ld.param.u64 	%rd3, [_Z7reduce6ILi512EEvPiS0_j_param_1];
	ld.param.u32 	%r10, [_Z7reduce6ILi512EEvPiS0_j_param_2];
	mov.u32 	%r1, %tid.x;
	mov.u32 	%r2, %ctaid.x;
	shl.b32 	%r11, %r2, 10;
	or.b32  	%r52, %r11, %r1;
	shl.b32 	%r12, %r1, 2;
	mov.u32 	%r13, sdata;
	add.s32 	%r4, %r13, %r12;
	mov.b32 	%r14, 0;
	st.shared.u32 	[%r4], %r14;
	setp.ge.u32 	%p1, %r52, %r10;
	@%p1 bra 	$L__BB3_4;
	cvta.to.global.u64 	%rd1, %rd2;
	mov.u32 	%r16, %nctaid.x;
	mov.u32 	%r17, %ntid.x;
	mul.lo.s32 	%r18, %r17, %r16;
	shl.b32 	%r5, %r18, 1;
	mov.b32 	%r51, 0;
$L__BB3_2:
	mul.wide.u32 	%rd4, %r52, 4;
	add.s64 	%rd5, %rd1, %rd4;
	ld.global.u32 	%r19, [%rd5];
	add.s32 	%r20, %r52, 512;
	mul.wide.u32 	%rd6, %r20, 4;
	add.s64 	%rd7, %rd1, %rd6;
	ld.global.u32 	%r21, [%rd7];
	add.s32 	%r22, %r21, %r19;
	add.s32 	%r51, %r22, %r51;
	add.s32 	%r52, %r52, %r5;
	setp.lt.u32 	%p2, %r52, %r10;
	@%p2 bra 	$L__BB3_2;
	st.shared.u32 	[%r4], %r51;
$L__BB3_4:
	bar.sync 	0;
	setp.gt.u32 	%p3, %r1, 255;
	@%p3 bra 	$L__BB3_6;
	ld.shared.u32 	%r23, [%r4+1024];
	ld.shared.u32 	%r24, [%r4];
	add.s32 	%r25, %r24, %r23;
	st.shared.u32 	[%r4], %r25;
$L__BB3_6:
	bar.sync 	0;
	setp.gt.u32 	%p4, %r1, 127;
	@%p4 bra 	$L__BB3_8;
	ld.shared.u32 	%r26, [%r4+512];
	ld.shared.u32 	%r27, [%r4];
	add.s32 	%r28, %r27, %r26;
	st.shared.u32 	[%r4], %r28;
$L__BB3_8:
	bar.sync 	0;
	setp.gt.u32 	%p5, %r1, 63;
	@%p5 bra 	$L__BB3_10;
	ld.shared.u32 	%r29, [%r4+256];
	ld.shared.u32 	%r30, [%r4];
	add.s32 	%r31, %r30, %r29;
	st.shared.u32 	[%r4], %r31;
$L__BB3_10:
	bar.sync 	0;
	setp.gt.u32 	%p6, %r1, 31;
	@%p6 bra 	$L__BB3_13;
	ld.volatile.shared.u32 	%r32, [%r4+128];
	ld.volatile.shared.u32 	%r33, [%r4];
	add.s32 	%r34, %r33, %r32;
	st.volatile.shared.u32 	[%r4], %r34;
	ld.volatile.shared.u32 	%r35, [%r4+64];
	ld.volatile.shared.u32 	%r36, [%r4];
	add.s32 	%r37, %r36, %r35;
	st.volatile.shared.u32 	[%r4], %r37;
	ld.volatile.shared.u32 	%r38, [%r4+32];
	ld.volatile.shared.u32 	%r39, [%r4];
	add.s32 	%r40, %r39, %r38;
	st.volatile.shared.u32 	[%r4], %r40;
	ld.volatile.shared.u32 	%r41, [%r4+16];
	ld.volatile.shared.u32 	%r42, [%r4];
	add.s32 	%r43, %r42, %r41;
	st.volatile.shared.u32 	[%r4], %r43;
	ld.volatile.shared.u32 	%r44, [%r4+8];
	ld.volatile.shared.u32 	%r45, [%r4];
	add.s32 	%r46, %r45, %r44;
	st.volatile.shared.u32 	[%r4], %r46;
	ld.volatile.shared.u32 	%r47, [%r4+4];
	ld.volatile.shared.u32 	%r48, [%r4];
	add.s32 	%r49, %r48, %r47;
	st.volatile.shared.u32 	[%r4], %r49;
	setp.ne.s32 	%p7, %r1, 0;
	@%p7 bra 	$L__BB3_13;
	ld.shared.u32 	%r50, [sdata];
	cvta.to.global.u64 	%rd8, %rd3;
	mul.wide.u32 	%rd9, %r2, 4;
	add.s64 	%rd10, %rd8, %rd9;
	st.global.u32 	[%rd10], %r50;
$L__BB3_13:
	ret;

}
	// .globl	_Z7reduce6ILi256EEvPiS0_j
.visible .entry _Z7reduce6ILi256EEvPiS0_j(
	.param .u64 .ptr .align 1 _Z7reduce6ILi256EEvPiS0_j_param_0,
	.param .u64 .ptr .align 1 _Z7reduce6ILi256EEvPiS0_j_param_1,
	.param .u32 _Z7reduce6ILi256EEvPiS0_j_param_2
)
{
	.reg .pred 	%p<7>;
	.reg .b32 	%r<50>;
	.reg .b64 	%rd<11>;

	ld.param.u64 	%rd2, [_Z7reduce6ILi256EEvPiS0_j_param_0];
	ld.param.u64 	%rd3, [_Z7reduce6ILi256EEvPiS0_j_param_1];
	ld.param.u32 	%r10, [_Z7reduce6ILi256EEvPiS0_j_param_2];
	mov.u32 	%r1, %tid.x;
	mov.u32 	%r2, %ctaid.x;
	shl.b32 	%r11, %r2, 9;
	add.s32 	%r49, %r11, %r1;
	shl.b32 	%r12, %r1, 2;
	mov.u32 	%r13, sdata;
	add.s32 	%r4, %r13, %r12;
	mov.b32 	%r14, 0;
	st.shared.u32 	[%r4], %r14;
	setp.ge.u32 	%p1, %r49, %r10;
	@%p1 bra 	$L__BB4_4;
	cvta.to.global.u64 	%rd1, %rd2;
	mov.u32 	%r16, %nctaid.x;
	mov.u32 	%r17, %ntid.x;
	mul.lo.s32 	%r18, %r17, %r16;
	shl.b32 	%r5, %r18, 1;
	mov.b32 	%r48, 0;
$L__BB4_2:
	mul.wide.u32 	%rd4, %r49, 4;
	add.s64 	%rd5, %rd1, %rd4;
	ld.global.u32 	%r19, [%rd5];
	add.s32 	%r20, %r49, 256;
	mul.wide.u32 	%rd6, %r20, 4;
	add.s64 	%rd7, %rd1, %rd6;
	ld.global.u32 	%r21, [%rd7];
	add.s32 	%r22, %r21, %r19;
	add.s32 	%r48, %r22, %r48;
	add.s32 	%r49, %r49, %r5;
	setp.lt.u32 	%p2, %r49, %r10;
	@%p2 bra 	$L__BB4_2;
	st.shared.u32 	[%r4], %r48;
$L__BB4_4:
	bar.sync 	0;
	setp.gt.u32 	%p3, %r1, 127;
	@%p3 bra 	$L__BB4_6;
	ld.shared.u32 	%r23, [%r4+512];
	ld.shared.u32 	%r24, [%r4];
	add.s32 	%r25, %r24, %r23;
	st.shared.u32 	[%r4], %r25;
$L__BB4_6:
	bar.sync 	0;
	setp.gt.u32 	%p4, %r1, 63;
	@%p4 bra 	$L__BB4_8;
	ld.shared.u32 	%r26, [%r4+256];
	ld.shared.u32 	%r27, [%r4];
	add.s32 	%r28, %r27, %r26;
	st.shared.u32 	[%r4], %r28;
$L__BB4_8:
	bar.sync 	0;
	setp.gt.u32 	%p5, %r1, 31;
	@%p5 bra 	$L__BB4_11;
	ld.volatile.shared.u32 	%r29, [%r4+128];
	ld.volatile.shared.u32 	%r30, [%r4];
	add.s32 	%r31, %r30, %r29;
	st.volatile.shared.u32 	[%r4], %r31;
	ld.volatile.shared.u32 	%r32, [%r4+64];
	ld.volatile.shared.u32 	%r33, [%r4];
	add.s32 	%r34, %r33, %r32;
	st.volatile.shared.u32 	[%r4], %r34;
	ld.volatile.shared.u32 	%r35, [%r4+32];
	ld.volatile.shared.u32 	%r36, [%r4];
	add.s32 	%r37, %r36, %r35;
	st.volatile.shared.u32 	[%r4], %r37;
	ld.volatile.shared.u32 	%r38, [%r4+16];
	ld.volatile.shared.u32 	%r39, [%r4];
	add.s32 	%r40, %r39, %r38;
	st.volatile.shared.u32 	[%r4], %r40;
	ld.volatile.shared.u32 	%r41, [%r4+8];
	ld.volatile.shared.u32 	%r42, [%r4];
	add.s32 	%r43, %r42, %r41;
	st.volatile.shared.u32 	[%r4], %r43;
	ld.volatile.shared.u32 	%r44, [%r4+4];
	ld.volatile.shared.u32 	%r45, [%r4];
	add.s32 	%r46, %r45, %r44;
	st.volatile.shared.u32 	[%r4], %r46;
	setp.ne.s32 	%p6, %r1, 0;
	@%p6 bra 	$L__BB4_11;
	ld.shared.u32 	%r47, [sdata];
	cvta.to.global.u64 	%rd8, %rd3;
	mul.wide.u32 	%rd9, %r2, 4;
	add.s64 	%rd10, %rd8, %rd9;
	st.global.u32 	[%rd10], %r47;
$L__BB4_11:
	ret;

}
	// .globl	_Z7reduce6ILi128EEvPiS0_j
.visible .entry _Z7reduce6ILi128EEvPiS0_j(
	.param .u64 .ptr .align 1 _Z7reduce6ILi128EEvPiS0_j_param_0,
	.param .u64 .ptr .align 1 _Z7reduce6ILi128EEvPiS0_j_param_1,
	.param .u32 _Z7reduce6ILi128EEvPiS0_j_param_2
)
{
	.reg .pred 	%p<6>;
	.reg .b32 	%r<47>;
	.reg .b64 	%rd<11>;

	ld.param.u64 	%rd2, [_Z7reduce6ILi128EEvPiS0_j_param_0];
	ld.param.u64 	%rd3, [_Z7reduce6ILi128EEvPiS0_j_param_1];
	ld.param.u32 	%r10, [_Z7reduce6ILi128EEvPiS0_j_param_2];
	mov.u32 	%r1, %tid.x;
	mov.u32 	%r2, %ctaid.x;
	shl.b32 	%r11, %r2, 8;
	add.s32 	%r46, %r11, %r1;
	shl.b32 	%r12, %r1, 2;
	mov.u32 	%r13, sdata;
	add.s32 	%r4, %r13, %r12;
	mov.b32 	%r14, 0;
	st.shared.u32 	[%r4], %r14;
	setp.ge.u32 	%p1, %r46, %r10;
	@%p1 bra 	$L__BB5_4;
	cvta.to.global.u64 	%rd1, %rd2;
	mov.u32 	%r16, %nctaid.x;
	mov.u32 	%r17, %ntid.x;
	mul.lo.s32 	%r18, %r17, %r16;
	shl.b32 	%r5, %r18, 1;
	mov.b32 	%r45, 0;
$L__BB5_2:
	mul.wide.u32 	%rd4, %r46, 4;
	add.s64 	%rd5, %rd1, %rd4;
	ld.global.u32 	%r19, [%rd5];
	add.s32 	%r20, %r46, 128;
	mul.wide.u32 	%rd6, %r20, 4;
	add.s64 	%rd7, %rd1, %rd6;
	ld.global.u32 	%r21, [%rd7];
	add.s32 	%r22, %r21, %r19;
	add.s32 	%r45, %r22, %r45;
	add.s32 	%r46, %r46, %r5;
	setp.lt.u32 	%p2, %r46, %r10;
	@%p2 bra 	$L__BB5_2;
	st.shared.u32 	[%r4], %r45;
$L__BB5_4:
	bar.sync 	0;
	setp.gt.u32 	%p3, %r1, 63;
	@%p3 bra 	$L__BB5_6;
	ld.shared.u32 	%r23, [%r4+256];
	ld.shared.u32 	%r24, [%r4];
	add.s32 	%r25, %r24, %r23;
	st.shared.u32 	[%r4], %r25;
$L__BB5_6:
	bar.sync 	0;
	setp.gt.u32 	%p4, %r1, 31;
	@%p4 bra 	$L__BB5_9;
	ld.volatile.shared.u32 	%r26, [%r4+128];
	ld.volatile.shared.u32 	%r27, [%r4];
	add.s32 	%r28, %r27, %r26;
	st.volatile.shared.u32 	[%r4], %r28;
	ld.volatile.shared.u32 	%r29, [%r4+64];
	ld.volatile.shared.u32 	%r30, [%r4];
	add.s32 	%r31, %r30, %r29;
	st.volatile.shared.u32 	[%r4], %r31;
	ld.volatile.shared.u32 	%r32, [%r4+32];
	ld.volatile.shared.u32 	%r33, [%r4];
	add.s32 	%r34, %r33, %r32;
	st.volatile.shared.u32 	[%r4], %r34;
	ld.volatile.shared.u32 	%r35, [%r4+16];
	ld.volatile.shared.u32 	%r36, [%r4];
	add.s32 	%r37, %r36, %r35;
	st.volatile.shared.u32 	[%r4], %r37;
	ld.volatile.shared.u32 	%r38, [%r4+8];
	ld.volatile.shared.u32 	%r39, [%r4];
	add.s32 	%r40, %r39, %r38;
	st.volatile.shared.u32 	[%r4], %r40;
	ld.volatile.shared.u32 	%r41, [%r4+4];
	ld.volatile.shared.u32 	%r42, [%r4];
	add.s32 	%r43, %r42, %r41;
	st.volatile.shared.u32 	[%r4], %r43;
	setp.ne.s32 	%p5, %r1, 0;
	@%p5 bra 	$L__BB5_9;
	ld.shared.u32 	%r44, [sdata];
	cvta.to.global.u64 	%rd8, %rd3;
	mul.wide.u32 	%rd9, %r2, 4;
	add.s64 	%rd10, %rd8, %rd9;
	st.global.u32 	[%rd10], %r44;
$L__BB5_9:
	ret;

}


// ===== COMPILED SASS (sm_100) =====

	.target	sm_100

	.elftype	@"ET_EXEC"


//--------------------- .note.nv.tkinfo           --------------------------
	.section	.note.nv.tkinfo,"",@"SHT_NOTE"
	.sectionflags	@"SHF_NOTE_NV_TKINFO"
	.tkinfo
        /*0018*/ 	.word	0x00000002
        /*0030*/ 	.string	""
        /*0030*/ 	.string	"ptxas"
        /*0030*/ 	.string	"Cuda compilation tools, release 13.0, V13.0.88"
        /*0030*/ 	.string	"Build cuda_13.0.r13.0/compiler.36424714_0"
        /*0030*/ 	.string	"-arch sm_100 -m 64 "



//--------------------- .note.nv.cuinfo           --------------------------
	.section	.note.nv.cuinfo,"",@"SHT_NOTE"
	.sectionflags	@"SHF_NOTE_NV_CUINFO"
        /*0018*/ 	.short	0x0002
        /*001a*/ 	.short	0x0064
        /*001c*/ 	.short	0x0082
	.zero		2


//--------------------- .nv.info                  --------------------------
	.section	.nv.info,"",@"SHT_CUDA_INFO"
	.align	4


	//----- nvinfo : EIATTR_REGCOUNT
	.align		4
        /*0000*/ 	.byte	0x04, 0x2f
        /*0002*/ 	.short	(.L_1 - .L_0)
	.align		4
.L_0:
        /*0004*/ 	.word	index@(_Z7reduce2PiS_)
        /*0008*/ 	.word	0x0000000b


	//----- nvinfo : EIATTR_FRAME_SIZE
	.align		4
.L_1:
        /*000c*/ 	.byte	0x04, 0x11
        /*000e*/ 	.short	(.L_3 - .L_2)
	.align		4
.L_2:
        /*0010*/ 	.word	index@(_Z7reduce2PiS_)
        /*0014*/ 	.word	0x00000000


	//----- nvinfo : EIATTR_REGCOUNT
	.align		4
.L_3:
        /*0018*/ 	.byte	0x04, 0x2f
        /*001a*/ 	.short	(.L_5 - .L_4)
	.align		4
.L_4:
        /*001c*/ 	.word	index@(_Z7reduce3PiS_)
        /*0020*/ 	.word	0x0000000e


	//----- nvinfo : EIATTR_FRAME_SIZE
	.align		4
.L_5:
        /*0024*/ 	.byte	0x04, 0x11
        /*0026*/ 	.short	(.L_7 - .L_6)
	.align		4
.L_6:
        /*0028*/ 	.word	index@(_Z7reduce3PiS_)
        /*002c*/ 	.word	0x00000000


	//----- nvinfo : EIATTR_REGCOUNT
	.align		4
.L_7:
        /*0030*/ 	.byte	0x04, 0x2f
        /*0032*/ 	.short	(.L_9 - .L_8)
	.align		4
.L_8:
        /*0034*/ 	.word	index@(_Z7reduce4PiS_)
        /*0038*/ 	.word	0x0000000d


	//----- nvinfo : EIATTR_FRAME_SIZE
	.align		4
.L_9:
        /*003c*/ 	.byte	0x04, 0x11
        /*003e*/ 	.short	(.L_11 - .L_10)
	.align		4
.L_10:
        /*0040*/ 	.word	index@(_Z7reduce4PiS_)
        /*0044*/ 	.word	0x00000000


	//----- nvinfo : EIATTR_REGCOUNT
	.align		4
.L_11:
        /*0048*/ 	.byte	0x04, 0x2f
        /*004a*/ 	.short	(.L_13 - .L_12)
	.align		4
.L_12:
        /*004c*/ 	.word	index@(_Z7reduce6ILi512EEvPiS0_j)
        /*0050*/ 	.word	0x00000010


	//----- nvinfo : EIATTR_FRAME_SIZE
	.align		4
.L_13:
        /*0054*/ 	.byte	0x04, 0x11
        /*0056*/ 	.short	(.L_15 - .L_14)
	.align		4
.L_14:
        /*0058*/ 	.word	index@(_Z7reduce6ILi512EEvPiS0_j)
        /*005c*/ 	.word	0x00000000


	//----- nvinfo : EIATTR_REGCOUNT
	.align		4
.L_15:
        /*0060*/ 	.byte	0x04, 0x2f
        /*0062*/ 	.short	(.L_17 - .L_16)
	.align		4
.L_16:
        /*0064*/ 	.word	index@(_Z7reduce6ILi256EEvPiS0_j)
        /*0068*/ 	.word	0x00000010


	//----- nvinfo : EIATTR_FRAME_SIZE
	.align		4
.L_17:
        /*006c*/ 	.byte	0x04, 0x11
        /*006e*/ 	.short	(.L_19 - .L_18)
	.align		4
.L_18:
        /*0070*/ 	.word	index@(_Z7reduce6ILi256EEvPiS0_j)
        /*0074*/ 	.word	0x00000000


	//----- nvinfo : EIATTR_REGCOUNT
	.align		4
.L_19:
        /*0078*/ 	.byte	0x04, 0x2f
        /*007a*/ 	.short	(.L_21 - .L_20)
	.align		4
.L_20:
        /*007c*/ 	.word	index@(_Z7reduce6ILi128EEvPiS0_j)
        /*0080*/ 	.word	0x00000010


	//----- nvinfo : EIATTR_FRAME_SIZE
	.align		4
.L_21:
        /*0084*/ 	.byte	0x04, 0x11
        /*0086*/ 	.short	(.L_23 - .L_22)
	.align		4
.L_22:
        /*0088*/ 	.word	index@(_Z7reduce6ILi128EEvPiS0_j)
        /*008c*/ 	.word	0x00000000


	//----- nvinfo : EIATTR_MIN_STACK_SIZE
	.align		4
.L_23:
        /*0090*/ 	.byte	0x04, 0x12
        /*0092*/ 	.short	(.L_25 - .L_24)
	.align		4
.L_24:
        /*0094*/ 	.word	index@(_Z7reduce6ILi128EEvPiS0_j)
        /*0098*/ 	.word	0x00000000


	//----- nvinfo : EIATTR_MIN_STACK_SIZE
	.align		4
.L_25:
        /*009c*/ 	.byte	0x04, 0x12
        /*009e*/ 	.short	(.L_27 - .L_26)
	.align		4
.L_26:
        /*00a0*/ 	.word	index@(_Z7reduce6ILi256EEvPiS0_j)
        /*00a4*/ 	.word	0x00000000


	//----- nvinfo : EIATTR_MIN_STACK_SIZE
	.align		4
.L_27:
        /*00a8*/ 	.byte	0x04, 0x12
        /*00aa*/ 	.short	(.L_29 - .L_28)
	.align		4
.L_28:
        /*00ac*/ 	.word	index@(_Z7reduce6ILi512EEvPiS0_j)
        /*00b0*/ 	.word	0x00000000


	//----- nvinfo : EIATTR_MIN_STACK_SIZE
	.align		4
.L_29:
        /*00b4*/ 	.byte	0x04, 0x12
        /*00b6*/ 	.short	(.L_31 - .L_30)
	.align		4
.L_30:
        /*00b8*/ 	.word	index@(_Z7reduce4PiS_)
        /*00bc*/ 	.word	0x00000000


	//----- nvinfo : EIATTR_MIN_STACK_SIZE
	.align		4
.L_31:
        /*00c0*/ 	.byte	0x04, 0x12
        /*00c2*/ 	.short	(.L_33 - .L_32)
	.align		4
.L_32:
        /*00c4*/ 	.word	index@(_Z7reduce3PiS_)
        /*00c8*/ 	.word	0x00000000


	//----- nvinfo : EIATTR_MIN_STACK_SIZE
	.align		4
.L_33:
        /*00cc*/ 	.byte	0x04, 0x12
        /*00ce*/ 	.short	(.L_35 - .L_34)
	.align		4
.L_34:
        /*00d0*/ 	.word	index@(_Z7reduce2PiS_)
        /*00d4*/ 	.word	0x00000000
.L_35:


//--------------------- .nv.compat                --------------------------
	.section	.nv.compat,"",@"SHT_CUDA_COMPAT_INFO"
	.align	4
        /*0000*/ 	.byte	0x02, 0x09, 0x00, 0x00, 0x02, 0x02, 0x01, 0x00, 0x02, 0x05, 0x05, 0x00, 0x03, 0x07, 0x01, 0x01
        /*0010*/ 	.byte	0x02, 0x03, 0x00, 0x00, 0x02, 0x06, 0x01, 0x00, 0x04, 0x0b, 0x08, 0x00, 0x09, 0x00, 0x00, 0x00
        /*0020*/ 	.byte	0x00, 0x00, 0x00, 0x00


//--------------------- .nv.info._Z7reduce6ILi128EEvPiS0_j --------------------------
	.section	.nv.info._Z7reduce6ILi128EEvPiS0_j,"",@"SHT_CUDA_INFO"
	.sectionflags	@""
	.align	4


	//----- nvinfo : EIATTR_CUDA_API_VERSION
	.align		4
        /*0000*/ 	.byte	0x04, 0x37
        /*0002*/ 	.short	(.L_37 - .L_36)
.L_36:
        /*0004*/ 	.word	0x00000082


	//----- nvinfo : EIATTR_KPARAM_INFO
	.align		4
.L_37:
        /*0008*/ 	.byte	0x04, 0x17
        /*000a*/ 	.short	(.L_39 - .L_38)
.L_38:
        /*000c*/ 	.word	0x00000000
        /*0010*/ 	.short	0x0002
        /*0012*/ 	.short	0x0010
        /*0014*/ 	.byte	0x00, 0xf0, 0x11, 0x00


	//----- nvinfo : EIATTR_KPARAM_INFO
	.align		4
.L_39:
        /*0018*/ 	.byte	0x04, 0x17
        /*001a*/ 	.short	(.L_41 - .L_40)
.L_40:
        /*001c*/ 	.word	0x00000000
        /*0020*/ 	.short	0x0001
        /*0022*/ 	.short	0x0008
        /*0024*/ 	.byte	0x00, 0xf5, 0x21, 0x00


	//----- nvinfo : EIATTR_KPARAM_INFO
	.align		4
.L_41:
        /*0028*/ 	.byte	0x04, 0x17
        /*002a*/ 	.short	(.L_43 - .L_42)
.L_42:
        /*002c*/ 	.word	0x00000000
        /*0030*/ 	.short	0x0000
        /*0032*/ 	.short	0x0000
        /*0034*/ 	.byte	0x00, 0xf5, 0x21, 0x00


	//----- nvinfo : EIATTR_SPARSE_MMA_MASK
	.align		4
.L_43:
        /*0038*/ 	.byte	0x03, 0x50
        /*003a*/ 	.short	0x0000


	//----- nvinfo : EIATTR_MAXREG_COUNT
	.align		4
        /*003c*/ 	.byte	0x03, 0x1b
        /*003e*/ 	.short	0x00ff


	//----- nvinfo : EIATTR_NUM_BARRIERS
	.align		4
        /*0040*/ 	.byte	0x02, 0x4c
        /*0042*/ 	.byte	0x01
	.zero		1


	//----- nvinfo : EIATTR_MERCURY_ISA_VERSION
	.align		4
        /*0044*/ 	.byte	0x03, 0x5f
        /*0046*/ 	.short	0x0101


	//----- nvinfo : EIATTR_VRC_CTA_INIT_COUNT
	.align		4
        /*0048*/ 	.byte	0x02, 0x4a
	.zero		1
	.zero		1


	//----- nvinfo : EIATTR_EXIT_INSTR_OFFSETS
	.align		4
        /*004c*/ 	.byte	0x04, 0x1c
        /*004e*/ 	.short	(.L_45 - .L_44)


	//   ....[0]....
.L_44:
        /*0050*/ 	.word	0x00000290


	//   ....[1]....
        /*0054*/ 	.word	0x00000430


	//   ....[2]....
        /*0058*/ 	.word	0x00000480


	//----- nvinfo : EIATTR_CRS_STACK_SIZE
	.align		4
.L_45:
        /*005c*/ 	.byte	0x04, 0x1e
        /*005e*/ 	.short	(.L_47 - .L_46)
.L_46:
        /*0060*/ 	.word	0x00000000


	//----- nvinfo : EIATTR_CBANK_PARAM_SIZE
	.align		4
.L_47:
        /*0064*/ 	.byte	0x03, 0x19
        /*0066*/ 	.short	0x0014


	//----- nvinfo : EIATTR_PARAM_CBANK
	.align		4
        /*0068*/ 	.byte	0x04, 0x0a
        /*006a*/ 	.short	(.L_49 - .L_48)
	.align		4
.L_48:
        /*006c*/ 	.word	index@(.nv.constant0._Z7reduce6ILi128EEvPiS0_j)
        /*0070*/ 	.short	0x0380
        /*0072*/ 	.short	0x0014


	//----- nvinfo : EIATTR_SW_WAR
	.align		4
.L_49:
        /*0074*/ 	.byte	0x04, 0x36
        /*0076*/ 	.short	(.L_51 - .L_50)
.L_50:
        /*0078*/ 	.word	0x00000008
.L_51:


//--------------------- .nv.info._Z7reduce6ILi256EEvPiS0_j --------------------------
	.section	.nv.info._Z7reduce6ILi256EEvPiS0_j,"",@"SHT_CUDA_INFO"
	.sectionflags	@""
	.align	4


	//----- nvinfo : EIATTR_CUDA_API_VERSION
	.align		4
        /*0000*/ 	.byte	0x04, 0x37
        /*0002*/ 	.short	(.L_53 - .L_52)
.L_52:
        /*0004*/ 	.word	0x00000082


	//----- nvinfo : EIATTR_KPARAM_INFO
	.align		4
.L_53:
        /*0008*/ 	.byte	0x04, 0x17
        /*000a*/ 	.short	(.L_55 - .L_54)
.L_54:
        /*000c*/ 	.word	0x00000000
        /*0010*/ 	.short	0x0002
        /*0012*/ 	.short	0x0010
        /*0014*/ 	.byte	0x00, 0xf0, 0x11, 0x00


	//----- nvinfo : EIATTR_KPARAM_INFO
	.align		4
.L_55:
        /*0018*/ 	.byte	0x04, 0x17
        /*001a*/ 	.short	(.L_57 - .L_56)
.L_56:
        /*001c*/ 	.word	0x00000000
        /*0020*/ 	.short	0x0001
        /*0022*/ 	.short	0x0008
        /*0024*/ 	.byte	0x00, 0xf5, 0x21, 0x00


	//----- nvinfo : EIATTR_KPARAM_INFO
	.align		4
.L_57:
        /*0028*/ 	.byte	0x04, 0x17
        /*002a*/ 	.short	(.L_59 - .L_58)
.L_58:
        /*002c*/ 	.word	0x00000000
        /*0030*/ 	.short	0x0000
        /*0032*/ 	.short	0x0000
        /*0034*/ 	.byte	0x00, 0xf5, 0x21, 0x00


	//----- nvinfo : EIATTR_SPARSE_MMA_MASK
	.align		4
.L_59:
        /*0038*/ 	.byte	0x03, 0x50
        /*003a*/ 	.short	0x0000


	//----- nvinfo : EIATTR_MAXREG_COUNT
	.align		4
        /*003c*/ 	.byte	0x03, 0x1b
        /*003e*/ 	.short	0x00ff


	//----- nvinfo : EIATTR_NUM_BARRIERS
	.align		4
        /*0040*/ 	.byte	0x02, 0x4c
        /*0042*/ 	.byte	0x01
	.zero		1


	//----- nvinfo : EIATTR_MERCURY_ISA_VERSION
	.align		4
        /*0044*/ 	.byte	0x03, 0x5f
        /*0046*/ 	.short	0x0101


	//----- nvinfo : EIATTR_VRC_CTA_INIT_COUNT
	.align		4
        /*0048*/ 	.byte	0x02, 0x4a
	.zero		1
	.zero		1


	//----- nvinfo : EIATTR_EXIT_INSTR_OFFSETS
	.align		4
        /*004c*/ 	.byte	0x04, 0x1c
        /*004e*/ 	.short	(.L_61 - .L_60)


	//   ....[0]....
.L_60:
        /*0050*/ 	.word	0x000002f0


	//   ....[1]....
        /*0054*/ 	.word	0x00000490


	//   ....[2]....
        /*0058*/ 	.word	0x000004e0


	//----- nvinfo : EIATTR_CRS_STACK_SIZE
	.align		4
.L_61:
        /*005c*/ 	.byte	0x04, 0x1e
        /*005e*/ 	.short	(.L_63 - .L_62)
.L_62:
        /*0060*/ 	.word	0x00000000


	//----- nvinfo : EIATTR_CBANK_PARAM_SIZE
	.align		4
.L_63:
        /*0064*/ 	.byte	0x03, 0x19
        /*0066*/ 	.short	0x0014


	//----- nvinfo : EIATTR_PARAM_CBANK
	.align		4
        /*0068*/ 	.byte	0x04, 0x0a
        /*006a*/ 	.short	(.L_65 - .L_64)
	.align		4
.L_64:
        /*006c*/ 	.word	index@(.nv.constant0._Z7reduce6ILi256EEvPiS0_j)
        /*0070*/ 	.short	0x0380
        /*0072*/ 	.short	0x0014


	//----- nvinfo : EIATTR_SW_WAR
	.align		4
.L_65:
        /*0074*/ 	.byte	0x04, 0x36
        /*0076*/ 	.short	(.L_67 - .L_66)
.L_66:
        /*0078*/ 	.word	0x00000008
.L_67:


//--------------------- .nv.info._Z7reduce6ILi512EEvPiS0_j --------------------------
	.section	.nv.info._Z7reduce6ILi512EEvPiS0_j,"",@"SHT_CUDA_INFO"
	.sectionflags	@""
	.align	4


	//----- nvinfo : EIATTR_CUDA_API_VERSION
	.align		4
        /*0000*/ 	.byte	0x04, 0x37
        /*0002*/ 	.short	(.L_69 - .L_68)
.L_68:
        /*0004*/ 	.word	0x00000082


	//----- nvinfo : EIATTR_KPARAM_INFO
	.align		4
.L_69:
        /*0008*/ 	.byte	0x04, 0x17
        /*000a*/ 	.short	(.L_71 - .L_70)
.L_70:
        /*000c*/ 	.word	0x00000000
        /*0010*/ 	.short	0x0002
        /*0012*/ 	.short	0x0010
        /*0014*/ 	.byte	0x00, 0xf0, 0x11, 0x00


	//----- nvinfo : EIATTR_KPARAM_INFO
	.align		4
.L_71:
        /*0018*/ 	.byte	0x04, 0x17
        /*001a*/ 	.short	(.L_73 - .L_72)
.L_72:
        /*001c*/ 	.word	0x00000000
        /*0020*/ 	.short	0x0001
        /*0022*/ 	.short	0x0008
        /*0024*/ 	.byte	0x00, 0xf5, 0x21, 0x00


	//----- nvinfo : EIATTR_KPARAM_INFO
	.align		4
.L_73:
        /*0028*/ 	.byte	0x04, 0x17
        /*002a*/ 	.short	(.L_75 - .L_74)
.L_74:
        /*002c*/ 	.word	0x00000000
        /*0030*/ 	.short	0x0000
        /*0032*/ 	.short	0x0000
        /*0034*/ 	.byte	0x00, 0xf5, 0x21, 0x00


	//----- nvinfo : EIATTR_SPARSE_MMA_MASK
	.align		4
.L_75:
        /*0038*/ 	.byte	0x03, 0x50
        /*003a*/ 	.short	0x0000


	//----- nvinfo : EIATTR_MAXREG_COUNT
	.align		4
        /*003c*/ 	.byte	0x03, 0x1b
        /*003e*/ 	.short	0x00ff


	//----- nvinfo : EIATTR_NUM_BARRIERS
	.align		4
        /*0040*/ 	.byte	0x02, 0x4c
        /*0042*/ 	.byte	0x01
	.zero		1


	//----- nvinfo : EIATTR_MERCURY_ISA_VERSION
	.align		4
        /*0044*/ 	.byte	0x03, 0x5f
        /*0046*/ 	.short	0x0101


	//----- nvinfo : EIATTR_VRC_CTA_INIT_COUNT
	.align		4
        /*0048*/ 	.byte	0x02, 0x4a
	.zero		1
	.zero		1


	//----- nvinfo : EIATTR_EXIT_INSTR_OFFSETS
	.align		4
        /*004c*/ 	.byte	0x04, 0x1c
        /*004e*/ 	.short	(.L_77 - .L_76)


	//   ....[0]....
.L_76:
        /*0050*/ 	.word	0x00000360


	//   ....[1]....
        /*0054*/ 	.word	0x00000500


	//   ....[2]....
        /*0058*/ 	.word	0x00000550


	//----- nvinfo : EIATTR_CRS_STACK_SIZE
	.align		4
.L_77:
        /*005c*/ 	.byte	0x04, 0x1e
        /*005e*/ 	.short	(.L_79 - .L_78)
.L_78:
        /*0060*/ 	.word	0x00000000


	//----- nvinfo : EIATTR_CBANK_PARAM_SIZE
	.align		4
.L_79:
        /*0064*/ 	.byte	0x03, 0x19
        /*0066*/ 	.short	0x0014


	//----- nvinfo : EIATTR_PARAM_CBANK
	.align		4
        /*0068*/ 	.byte	0x04, 0x0a
        /*006a*/ 	.short	(.L_81 - .L_80)
	.align		4
.L_80:
        /*006c*/ 	.word	index@(.nv.constant0._Z7reduce6ILi512EEvPiS0_j)
        /*0070*/ 	.short	0x0380
        /*0072*/ 	.short	0x0014


	//----- nvinfo : EIATTR_SW_WAR
	.align		4
.L_81:
        /*0074*/ 	.byte	0x04, 0x36
        /*0076*/ 	.short	(.L_83 - .L_82)
.L_82:
        /*0078*/ 	.word	0x00000008
.L_83:


//--------------------- .nv.info._Z7reduce4PiS_   --------------------------
	.section	.nv.info._Z7reduce4PiS_,"",@"SHT_CUDA_INFO"
	.sectionflags	@""
	.align	4


	//----- nvinfo : EIATTR_CUDA_API_VERSION
	.align		4
        /*0000*/ 	.byte	0x04, 0x37
        /*0002*/ 	.short	(.L_85 - .L_84)
.L_84:
        /*0004*/ 	.word	0x00000082


	//----- nvinfo : EIATTR_KPARAM_INFO
	.align		4
.L_85:
        /*0008*/ 	.byte	0x04, 0x17
        /*000a*/ 	.short	(.L_87 - .L_86)
.L_86:
        /*000c*/ 	.word	0x00000000
        /*0010*/ 	.short	0x0001
        /*0012*/ 	.short	0x0008
        /*0014*/ 	.byte	0x00, 0xf5, 0x21, 0x00


	//----- nvinfo : EIATTR_KPARAM_INFO
	.align		4
.L_87:
        /*0018*/ 	.byte	0x04, 0x17
        /*001a*/ 	.short	(.L_89 - .L_88)
.L_88:
        /*001c*/ 	.word	0x00000000
        /*0020*/ 	.short	0x0000
        /*0022*/ 	.short	0x0000
        /*0024*/ 	.byte	0x00, 0xf5, 0x21, 0x00


	//----- nvinfo : EIATTR_SPARSE_MMA_MASK
	.align		4
.L_89:
        /*0028*/ 	.byte	0x03, 0x50
        /*002a*/ 	.short	0x0000


	//----- nvinfo : EIATTR_MAXREG_COUNT
	.align		4
        /*002c*/ 	.byte	0x03, 0x1b
        /*002e*/ 	.short	0x00ff


	//----- nvinfo : EIATTR_NUM_BARRIERS
	.align		4
        /*0030*/ 	.byte	0x02, 0x4c
        /*0032*/ 	.byte	0x01
	.zero		1


	//----- nvinfo : EIATTR_MERCURY_ISA_VERSION
	.align		4
        /*0034*/ 	.byte	0x03, 0x5f
        /*0036*/ 	.short	0x0101


	//----- nvinfo : EIATTR_VRC_CTA_INIT_COUNT
	.align		4
        /*0038*/ 	.byte	0x02, 0x4a
	.zero		1
	.zero		1


	//----- nvinfo : EIATTR_EXIT_INSTR_OFFSETS
	.align		4
        /*003c*/ 	.byte	0x04, 0x1c
        /*003e*/ 	.short	(.L_91 - .L_90)


	//   ....[0]....
.L_90:
        /*0040*/ 	.word	0x00000230


	//   ....[1]....
        /*0044*/ 	.word	0x000003d0


	//   ....[2]....
        /*0048*/ 	.word	0x00000450


	//----- nvinfo : EIATTR_CBANK_PARAM_SIZE
	.align		4
.L_91:
        /*004c*/ 	.byte	0x03, 0x19
        /*004e*/ 	.short	0x0010


	//----- nvinfo : EIATTR_PARAM_CBANK
	.align		4
        /*0050*/ 	.byte	0x04, 0x0a
        /*0052*/ 	.short	(.L_93 - .L_92)
	.align		4
.L_92:
        /*0054*/ 	.word	index@(.nv.constant0._Z7reduce4PiS_)
        /*0058*/ 	.short	0x0380
        /*005a*/ 	.short	0x0010


	//----- nvinfo : EIATTR_SW_WAR
	.align		4
.L_93:
        /*005c*/ 	.byte	0x04, 0x36
        /*005e*/ 	.short	(.L_95 - .L_94)
.L_94:
        /*0060*/ 	.word	0x00000008
.L_95:


//--------------------- .nv.info._Z7reduce3PiS_   --------------------------
	.section	.nv.info._Z7reduce3PiS_,"",@"SHT_CUDA_INFO"
	.sectionflags	@""
	.align	4


	//----- nvinfo : EIATTR_CUDA_API_VERSION
	.align		4
        /*0000*/ 	.byte	0x04, 0x37
        /*0002*/ 	.short	(.L_97 - .L_96)
.L_96:
        /*0004*/ 	.word	0x00000082


	//----- nvinfo : EIATTR_KPARAM_INFO
	.align		4
.L_97:
        /*0008*/ 	.byte	0x04, 0x17
        /*000a*/ 	.short	(.L_99 - .L_98)
.L_98:
        /*000c*/ 	.word	0x00000000
        /*0010*/ 	.short	0x0001
        /*0012*/ 	.short	0x0008
        /*0014*/ 	.byte	0x00, 0xf5, 0x21, 0x00


	//----- nvinfo : EIATTR_KPARAM_INFO
	.align		4
.L_99:
        /*0018*/ 	.byte	0x04, 0x17
        /*001a*/ 	.short	(.L_101 - .L_100)
.L_100:
        /*001c*/ 	.word	0x00000000
        /*0020*/ 	.short	0x0000
        /*0022*/ 	.short	0x0000
        /*0024*/ 	.byte	0x00, 0xf5, 0x21, 0x00


	//----- nvinfo : EIATTR_SPARSE_MMA_MASK
	.align		4
.L_101:
        /*0028*/ 	.byte	0x03, 0x50
        /*002a*/ 	.short	0x0000


	//----- nvinfo : EIATTR_MAXREG_COUNT
	.align		4
        /*002c*/ 	.byte	0x03, 0x1b
        /*002e*/ 	.short	0x00ff


	//----- nvinfo : EIATTR_NUM_BARRIERS
	.align		4
        /*0030*/ 	.byte	0x02, 0x4c
        /*0032*/ 	.byte	0x01
	.zero		1


	//----- nvinfo : EIATTR_MERCURY_ISA_VERSION
	.align		4
        /*0034*/ 	.byte	0x03, 0x5f
        /*0036*/ 	.short	0x0101


	//----- nvinfo : EIATTR_VRC_CTA_INIT_COUNT
	.align		4
        /*0038*/ 	.byte	0x02, 0x4a
	.zero		1
	.zero		1


	//----- nvinfo : EIATTR_EXIT_INSTR_OFFSETS
	.align		4
        /*003c*/ 	.byte	0x04, 0x1c
        /*003e*/ 	.short	(.L_103 - .L_102)


	//   ....[0]....
.L_102:
        /*0040*/ 	.word	0x00000230


	//   ....[1]....
        /*0044*/ 	.word	0x000002b0


	//----- nvinfo : EIATTR_CBANK_PARAM_SIZE
	.align		4
.L_103:
        /*0048*/ 	.byte	0x03, 0x19
        /*004a*/ 	.short	0x0010


	//----- nvinfo : EIATTR_PARAM_CBANK
	.align		4
        /*004c*/ 	.byte	0x04, 0x0a
        /*004e*/ 	.short	(.L_105 - .L_104)
	.align		4
.L_104:
        /*0050*/ 	.word	index@(.nv.constant0._Z7reduce3PiS_)
        /*0054*/ 	.short	0x0380
        /*0056*/ 	.short	0x0010


	//----- nvinfo : EIATTR_SW_WAR
	.align		4
.L_105:
        /*0058*/ 	.byte	0x04, 0x36
        /*005a*/ 	.short	(.L_107 - .L_106)
.L_106:
        /*005c*/ 	.word	0x00000008
.L_107:


//--------------------- .nv.info._Z7reduce2PiS_   --------------------------
	.section	.nv.info._Z7reduce2PiS_,"",@"SHT_CUDA_INFO"
	.sectionflags	@""
	.align	4


	//----- nvinfo : EIATTR_CUDA_API_VERSION
	.align		4
        /*0000*/ 	.byte	0x04, 0x37
        /*0002*/ 	.short	(.L_109 - .L_108)
.L_108:
        /*0004*/ 	.word	0x00000082


	//----- nvinfo : EIATTR_KPARAM_INFO
	.align		4
.L_109:
        /*0008*/ 	.byte	0x04, 0x17
        /*000a*/ 	.short	(.L_111 - .L_110)
.L_110:
        /*000c*/ 	.word	0x00000000
        /*0010*/ 	.short	0x0001
        /*0012*/ 	.short	0x0008
        /*0014*/ 	.byte	0x00, 0xf5, 0x21, 0x00


	//----- nvinfo : EIATTR_KPARAM_INFO
	.align		4
.L_111:
        /*0018*/ 	.byte	0x04, 0x17
        /*001a*/ 	.short	(.L_113 - .L_112)
.L_112:
        /*001c*/ 	.word	0x00000000
        /*0020*/ 	.short	0x0000
        /*0022*/ 	.short	0x0000
        /*0024*/ 	.byte	0x00, 0xf5, 0x21, 0x00


	//----- nvinfo : EIATTR_SPARSE_MMA_MASK
	.align		4
.L_113:
        /*0028*/ 	.byte	0x03, 0x50
        /*002a*/ 	.short	0x0000


	//----- nvinfo : EIATTR_MAXREG_COUNT
	.align		4
        /*002c*/ 	.byte	0x03, 0x1b
        /*002e*/ 	.short	0x00ff


	//----- nvinfo : EIATTR_NUM_BARRIERS
	.align		4
        /*0030*/ 	.byte	0x02, 0x4c
        /*0032*/ 	.byte	0x01
	.zero		1


	//----- nvinfo : EIATTR_MERCURY_ISA_VERSION
	.align		4
        /*0034*/ 	.byte	0x03, 0x5f
        /*0036*/ 	.short	0x0101


	//----- nvinfo : EIATTR_VRC_CTA_INIT_COUNT
	.align		4
        /*0038*/ 	.byte	0x02, 0x4a
	.zero		1
	.zero		1


	//----- nvinfo : EIATTR_EXIT_INSTR_OFFSETS
	.align		4
        /*003c*/ 	.byte	0x04, 0x1c
        /*003e*/ 	.short	(.L_115 - .L_114)


	//   ....[0]....
.L_114:
        /*0040*/ 	.word	0x000001e0


	//   ....[1]....
        /*0044*/ 	.word	0x00000260


	//----- nvinfo : EIATTR_CBANK_PARAM_SIZE
	.align		4
.L_115:
        /*0048*/ 	.byte	0x03, 0x19
        /*004a*/ 	.short	0x0010


	//----- nvinfo : EIATTR_PARAM_CBANK
	.align		4
        /*004c*/ 	.byte	0x04, 0x0a
        /*004e*/ 	.short	(.L_117 - .L_116)
	.align		4
.L_116:
        /*0050*/ 	.word	index@(.nv.constant0._Z7reduce2PiS_)
        /*0054*/ 	.short	0x0380
        /*0056*/ 	.short	0x0010


	//----- nvinfo : EIATTR_SW_WAR
	.align		4
.L_117:
        /*0058*/ 	.byte	0x04, 0x36
        /*005a*/ 	.short	(.L_119 - .L_118)
.L_118:
        /*005c*/ 	.word	0x00000008
.L_119:


//--------------------- .nv.callgraph             --------------------------
	.section	.nv.callgraph,"",@"SHT_CUDA_CALLGRAPH"
	.align	4
	.sectionentsize	8
	.align		4
        /*0000*/ 	.word	0x00000000
	.align		4
        /*0004*/ 	.word	0xffffffff
	.align		4
        /*0008*/ 	.word	0x00000000
	.align		4
        /*000c*/ 	.word	0xfffffffe
	.align		4
        /*0010*/ 	.word	0x00000000
	.align		4
        /*0014*/ 	.word	0xfffffffd
	.align		4
        /*0018*/ 	.word	0x00000000
	.align		4
        /*001c*/ 	.word	0xfffffffc


//--------------------- .text._Z7reduce6ILi128EEvPiS0_j --------------------------
	.section	.text._Z7reduce6ILi128EEvPiS0_j,"ax",@progbits
	.align	128
        .global         _Z7reduce6ILi128EEvPiS0_j
        .type           _Z7reduce6ILi128EEvPiS0_j,@function
        .size           _Z7reduce6ILi128EEvPiS0_j,(.L_x_24 - _Z7reduce6ILi128EEvPiS0_j)
        .other          _Z7reduce6ILi128EEvPiS0_j,@"STO_CUDA_ENTRY STV_DEFAULT"
_Z7reduce6ILi128EEvPiS0_j:
.text._Z7reduce6ILi128EEvPiS0_j:
[----:B------:R-:W-:Y:S01]  /*0000*/  LDC R1, c[0x0][0x37c] ;  /* 0x0000df00ff017b82 */ /* 0x000fe20000000800 */
[----:B------:R-:W0:Y:S07]  /*0010*/  S2R R3, SR_TID.X ;  /* 0x0000000000037919 */ /* 0x000e2e0000002100 */
[----:B------:R-:W1:Y:S01]  /*0020*/  S2UR UR5, SR_CgaCtaId ;  /* 0x00000000000579c3 */ /* 0x000e620000008800 */
[----:B------:R-:W-:Y:S01]  /*0030*/  UMOV UR4, 0x400 ;  /* 0x0000040000047882 */ /* 0x000fe20000000000 */
[----:B------:R-:W2:Y:S01]  /*0040*/  LDCU UR8, c[0x0][0x390] ;  /* 0x00007200ff0877ac */ /* 0x000ea20008000800 */
[----:B------:R-:W3:Y:S01]  /*0050*/  S2R R0, SR_CTAID.X ;  /* 0x0000000000007919 */ /* 0x000ee20000002500 */
[----:B------:R-:W-:Y:S01]  /*0060*/  BSSY.RECONVERGENT B0, `(.L_x_0) ;  /* 0x000001a000007945 */ /* 0x000fe20003800200 */
[----:B------:R-:W4:Y:S01]  /*0070*/  LDCU.64 UR6, c[0x0][0x358] ;  /* 0x00006b00ff0677ac */ /* 0x000f220008000a00 */
[----:B-1----:R-:W-:-:S06]  /*0080*/  ULEA UR4, UR5, UR4, 0x18 ;  /* 0x0000000405047291 */ /* 0x002fcc000f8ec0ff */
[----:B0-----:R-:W-:Y:S01]  /*0090*/  LEA R2, R3, UR4, 0x2 ;  /* 0x0000000403027c11 */ /* 0x001fe2000f8e10ff */
[----:B---3--:R-:W-:-:S04]  /*00a0*/  IMAD R4, R0, 0x100, R3 ;  /* 0x0000010000047824 */ /* 0x008fc800078e0203 */
[----:B------:R0:W-:Y:S01]  /*00b0*/  STS [R2], RZ ;  /* 0x000000ff02007388 */ /* 0x0001e20000000800 */
[----:B--2---:R-:W-:-:S13]  /*00c0*/  ISETP.GE.U32.AND P0, PT, R4, UR8, PT ;  /* 0x0000000804007c0c */ /* 0x004fda000bf06070 */
[----:B0---4-:R-:W-:Y:S05]  /*00d0*/  @P0 BRA `(.L_x_1) ;  /* 0x0000000000480947 */ /* 0x011fea0003800000 */
[----:B------:R-:W0:Y:S01]  /*00e0*/  LDCU UR5, c[0x0][0x370] ;  /* 0x00006e00ff0577ac */ /* 0x000e220008000800 */
[----:B------:R-:W0:Y:S01]  /*00f0*/  LDC R10, c[0x0][0x360] ;  /* 0x0000d800ff0a7b82 */ /* 0x000e220000000800 */
[----:B------:R-:W-:Y:S01]  /*0100*/  HFMA2 R13, -RZ, RZ, 0, 0 ;  /* 0x00000000ff0d7431 */ /* 0x000fe200000001ff */
[----:B------:R-:W-:Y:S01]  /*0110*/  BSSY.RECONVERGENT B1, `(.L_x_2) ;  /* 0x000000d000017945 */ /* 0x000fe20003800200 */
[----:B------:R-:W-:-:S05]  /*0120*/  IMAD.MOV.U32 R11, RZ, RZ, R4 ;  /* 0x000000ffff0b7224 */ /* 0x000fca00078e0004 */
[----:B------:R-:W1:Y:S01]  /*0130*/  LDC.64 R8, c[0x0][0x380] ;  /* 0x0000e000ff087b82 */ /* 0x000e620000000a00 */
[----:B0-----:R-:W-:-:S07]  /*0140*/  IMAD R10, R10, UR5, RZ ;  /* 0x000000050a0a7c24 */ /* 0x001fce000f8e02ff */
.L_x_3:
[C---:B------:R-:W-:Y:S02]  /*0150*/  VIADD R7, R11.reuse, 0x80 ;  /* 0x000000800b077836 */ /* 0x040fe40000000000 */
[----:B-1----:R-:W-:-:S04]  /*0160*/  IMAD.WIDE.U32 R4, R11, 0x4, R8 ;  /* 0x000000040b047825 */ /* 0x002fc800078e0008 */
[----:B------:R-:W-:Y:S02]  /*0170*/  IMAD.WIDE.U32 R6, R7, 0x4, R8 ;  /* 0x0000000407067825 */ /* 0x000fe400078e0008 */
[----:B------:R-:W2:Y:S04]  /*0180*/  LDG.E R4, desc[UR6][R4.64] ;  /* 0x0000000604047981 */ /* 0x000ea8000c1e1900 */
[----:B------:R-:W2:Y:S01]  /*0190*/  LDG.E R6, desc[UR6][R6.64] ;  /* 0x0000000606067981 */ /* 0x000ea2000c1e1900 */
[----:B------:R-:W-:-:S04]  /*01a0*/  LEA R11, R10, R11, 0x1 ;  /* 0x0000000b0a0b7211 */ /* 0x000fc800078e08ff */
[----:B------:R-:W-:Y:S02]  /*01b0*/  ISETP.GE.U32.AND P0, PT, R11, UR8, PT ;  /* 0x000000080b007c0c */ /* 0x000fe4000bf06070 */
[----:B--2---:R-:W-:-:S11]  /*01c0*/  IADD3 R13, PT, PT, R13, R6, R4 ;  /* 0x000000060d0d7210 */ /* 0x004fd60007ffe004 */
[----:B------:R-:W-:Y:S05]  /*01d0*/  @!P0 BRA `(.L_x_3) ;  /* 0xfffffffc00dc8947 */ /* 0x000fea000383ffff */
[----:B------:R-:W-:Y:S05]  /*01e0*/  BSYNC.RECONVERGENT B1 ;  /* 0x0000000000017941 */ /* 0x000fea0003800200 */
.L_x_2:
[----:B------:R0:W-:Y:S02]  /*01f0*/  STS [R2], R13 ;  /* 0x0000000d02007388 */ /* 0x0001e40000000800 */
.L_x_1:
[----:B------:R-:W-:Y:S05]  /*0200*/  BSYNC.RECONVERGENT B0 ;  /* 0x0000000000007941 */ /* 0x000fea0003800200 */
.L_x_0:
[----:B------:R-:W-:Y:S01]  /*0210*/  BAR.SYNC.DEFER_BLOCKING 0x0 ;  /* 0x0000000000007b1d */ /* 0x000fe20000010000 */
[C---:B------:R-:W-:Y:S02]  /*0220*/  ISETP.GT.U32.AND P0, PT, R3.reuse, 0x3f, PT ;  /* 0x0000003f0300780c */ /* 0x040fe40003f04070 */
[----:B------:R-:W-:-:S11]  /*0230*/  ISETP.GT.U32.AND P1, PT, R3, 0x1f, PT ;  /* 0x0000001f0300780c */ /* 0x000fd60003f24070 */
[----:B------:R-:W-:Y:S04]  /*0240*/  @!P0 LDS R4, [R2+0x100] ;  /* 0x0001000002048984 */ /* 0x000fe80000000800 */
[----:B------:R-:W1:Y:S02]  /*0250*/  @!P0 LDS R5, [R2] ;  /* 0x0000000002058984 */ /* 0x000e640000000800 */
[----:B-1----:R-:W-:-:S05]  /*0260*/  @!P0 IMAD.IADD R5, R4, 0x1, R5 ;  /* 0x0000000104058824 */ /* 0x002fca00078e0205 */
[----:B------:R1:W-:Y:S01]  /*0270*/  @!P0 STS [R2], R5 ;  /* 0x0000000502008388 */ /* 0x0003e20000000800 */
[----:B------:R-:W-:Y:S06]  /*0280*/  BAR.SYNC.DEFER_BLOCKING 0x0 ;  /* 0x0000000000007b1d */ /* 0x000fec0000010000 */
[----:B------:R-:W-:Y:S05]  /*0290*/  @P1 EXIT ;  /* 0x000000000000194d */ /* 0x000fea0003800000 */
[----:B------:R-:W-:Y:S01]  /*02a0*/  LDS R4, [R2+0x80] ;  /* 0x0000800002047984 */ /* 0x000fe20000000800 */
[----:B------:R-:W-:-:S03]  /*02b0*/  ISETP.NE.AND P0, PT, R3, RZ, PT ;  /* 0x000000ff0300720c */ /* 0x000fc60003f05270 */
[----:B-1----:R-:W1:Y:S02]  /*02c0*/  LDS R5, [R2] ;  /* 0x0000000002057984 */ /* 0x002e640000000800 */
[----:B-1----:R-:W-:-:S05]  /*02d0*/  IADD3 R5, PT, PT, R4, R5, RZ ;  /* 0x0000000504057210 */ /* 0x002fca0007ffe0ff */
[----:B------:R-:W-:Y:S04]  /*02e0*/  STS [R2], R5 ;  /* 0x0000000502007388 */ /* 0x000fe80000000800 */
[----:B------:R-:W-:Y:S04]  /*02f0*/  LDS R4, [R2+0x40] ;  /* 0x0000400002047984 */ /* 0x000fe80000000800 */
[----:B------:R-:W1:Y:S02]  /*0300*/  LDS R7, [R2] ;  /* 0x0000000002077984 */ /* 0x000e640000000800 */
[----:B-1----:R-:W-:-:S05]  /*0310*/  IMAD.IADD R7, R4, 0x1, R7 ;  /* 0x0000000104077824 */ /* 0x002fca00078e0207 */
[----:B------:R-:W-:Y:S04]  /*0320*/  STS [R2], R7 ;  /* 0x0000000702007388 */ /* 0x000fe80000000800 */
[----:B------:R-:W-:Y:S04]  /*0330*/  LDS R4, [R2+0x20] ;  /* 0x0000200002047984 */ /* 0x000fe80000000800 */
[----:B------:R-:W1:Y:S02]  /*0340*/  LDS R9, [R2] ;  /* 0x0000000002097984 */ /* 0x000e640000000800 */
        /* <DEDUP_REMOVED lines=13> */
[----:B------:R1:W-:Y:S01]  /*0420*/  STS [R2], R7 ;  /* 0x0000000702007388 */ /* 0x0003e20000000800 */
[----:B------:R-:W-:Y:S05]  /*0430*/  @P0 EXIT ;  /* 0x000000000000094d */ /* 0x000fea0003800000 */
[----:B------:R-:W2:Y:S01]  /*0440*/  LDS R5, [UR4] ;  /* 0x00000004ff057984 */ /* 0x000ea20008000800 */
[----:B01----:R-:W0:Y:S02]  /*0450*/  LDC.64 R2, c[0x0][0x388] ;  /* 0x0000e200ff027b82 */ /* 0x003e240000000a00 */
[----:B0-----:R-:W-:-:S05]  /*0460*/  IMAD.WIDE.U32 R2, R0, 0x4, R2 ;  /* 0x0000000400027825 */ /* 0x001fca00078e0002 */
[----:B--2---:R-:W-:Y:S01]  /*0470*/  STG.E desc[UR6][R2.64], R5 ;  /* 0x0000000502007986 */ /* 0x004fe2000c101906 */
[----:B------:R-:W-:Y:S05]  /*0480*/  EXIT ;  /* 0x000000000000794d */ /* 0x000fea0003800000 */
.L_x_4:
[----:B------:R-:W-:-:S00]  /*0490*/  BRA `(.L_x_4) ;  /* 0xfffffffc00fc7947 */ /* 0x000fc0000383ffff */
[----:B------:R-:W-:-:S00]  /*04a0*/  NOP ;  /* 0x0000000000007918 */ /* 0x000fc00000000000 */
        /* <DEDUP_REMOVED lines=13> */
.L_x_24:


//--------------------- .text._Z7reduce6ILi256EEvPiS0_j --------------------------
	.section	.text._Z7reduce6ILi256EEvPiS0_j,"ax",@progbits
	.align	128
        .global         _Z7reduce6ILi256EEvPiS0_j
        .type           _Z7reduce6ILi256EEvPiS0_j,@function
        .size           _Z7reduce6ILi256EEvPiS0_j,(.L_x_25 - _Z7reduce6ILi256EEvPiS0_j)
        .other          _Z7reduce6ILi256EEvPiS0_j,@"STO_CUDA_ENTRY STV_DEFAULT"
_Z7reduce6ILi256EEvPiS0_j:
.text._Z7reduce6ILi256EEvPiS0_j:
        /* <DEDUP_REMOVED lines=21> */
.L_x_8:
        /* <DEDUP_REMOVED lines=10> */
.L_x_7:
[----:B------:R0:W-:Y:S02]  /*01f0*/  STS [R2], R13 ;  /* 0x0000000d02007388 */ /* 0x0001e40000000800 */
.L_x_6:
[----:B------:R-:W-:Y:S05]  /*0200*/  BSYNC.RECONVERGENT B0 ;  /* 0x0000000000007941 */ /* 0x000fea0003800200 */
.L_x_5:
[----:B------:R-:W-:Y:S01]  /*0210*/  BAR.SYNC.DEFER_BLOCKING 0x0 ;  /* 0x0000000000007b1d */ /* 0x000fe20000010000 */
[C---:B------:R-:W-:Y:S02]  /*0220*/  ISETP.GT.U32.AND P1, PT, R3.reuse, 0x7f, PT ;  /* 0x0000007f0300780c */ /* 0x040fe40003f24070 */
[----:B------:R-:W-:-:S11]  /*0230*/  ISETP.GT.U32.AND P0, PT, R3, 0x3f, PT ;  /* 0x0000003f0300780c */ /* 0x000fd60003f04070 */
[----:B------:R-:W-:Y:S04]  /*0240*/  @!P1 LDS R4, [R2+0x200] ;  /* 0x0002000002049984 */ /* 0x000fe80000000800 */
[----:B------:R-:W1:Y:S02]  /*0250*/  @!P1 LDS R5, [R2] ;  /* 0x0000000002059984 */ /* 0x000e640000000800 */
[----:B-1----:R-:W-:-:S05]  /*0260*/  @!P1 IMAD.IADD R5, R4, 0x1, R5 ;  /* 0x0000000104059824 */ /* 0x002fca00078e0205 */
[----:B------:R-:W-:Y:S01]  /*0270*/  @!P1 STS [R2], R5 ;  /* 0x0000000502009388 */ /* 0x000fe20000000800 */
[----:B------:R-:W-:Y:S01]  /*0280*/  BAR.SYNC.DEFER_BLOCKING 0x0 ;  /* 0x0000000000007b1d */ /* 0x000fe20000010000 */
[----:B------:R-:W-:-:S05]  /*0290*/  ISETP.GT.U32.AND P1, PT, R3, 0x1f, PT ;  /* 0x0000001f0300780c */ /* 0x000fca0003f24070 */
[----:B------:R-:W-:Y:S04]  /*02a0*/  @!P0 LDS R4, [R2+0x100] ;  /* 0x0001000002048984 */ /* 0x000fe80000000800 */
[----:B------:R-:W1:Y:S02]  /*02b0*/  @!P0 LDS R7, [R2] ;  /* 0x0000000002078984 */ /* 0x000e640000000800 */
[----:B-1----:R-:W-:-:S05]  /*02c0*/  @!P0 IADD3 R7, PT, PT, R4, R7, RZ ;  /* 0x0000000704078210 */ /* 0x002fca0007ffe0ff */
[----:B------:R1:W-:Y:S01]  /*02d0*/  @!P0 STS [R2], R7 ;  /* 0x0000000702008388 */ /* 0x0003e20000000800 */
[----:B------:R-:W-:Y:S06]  /*02e0*/  BAR.SYNC.DEFER_BLOCKING 0x0 ;  /* 0x0000000000007b1d */ /* 0x000fec0000010000 */
[----:B------:R-:W-:Y:S05]  /*02f0*/  @P1 EXIT ;  /* 0x000000000000194d */ /* 0x000fea0003800000 */
[----:B------:R-:W-:Y:S01]  /*0300*/  LDS R4, [R2+0x80] ;  /* 0x0000800002047984 */ /* 0x000fe20000000800 */
[----:B------:R-:W-:-:S03]  /*0310*/  ISETP.NE.AND P0, PT, R3, RZ, PT ;  /* 0x000000ff0300720c */ /* 0x000fc60003f05270 */
[----:B------:R-:W2:Y:S02]  /*0320*/  LDS R5, [R2] ;  /* 0x0000000002057984 */ /* 0x000ea40000000800 */
[----:B--2---:R-:W-:-:S05]  /*0330*/  IMAD.IADD R5, R4, 0x1, R5 ;  /* 0x0000000104057824 */ /* 0x004fca00078e0205 */
[----:B------:R-:W-:Y:S04]  /*0340*/  STS [R2], R5 ;  /* 0x0000000502007388 */ /* 0x000fe80000000800 */
[----:B------:R-:W-:Y:S04]  /*0350*/  LDS R4, [R2+0x40] ;  /* 0x0000400002047984 */ /* 0x000fe80000000800 */
        /* <DEDUP_REMOVED lines=18> */
[----:B------:R1:W-:Y:S01]  /*0480*/  STS [R2], R7 ;  /* 0x0000000702007388 */ /* 0x0003e20000000800 */
[----:B------:R-:W-:Y:S05]  /*0490*/  @P0 EXIT ;  /* 0x000000000000094d */ /* 0x000fea0003800000 */
[----:B------:R-:W2:Y:S01]  /*04a0*/  LDS R5, [UR4] ;  /* 0x00000004ff057984 */ /* 0x000ea20008000800 */
[----:B01----:R-:W0:Y:S02]  /*04b0*/  LDC.64 R2, c[0x0][0x388] ;  /* 0x0000e200ff027b82 */ /* 0x003e240000000a00 */
[----:B0-----:R-:W-:-:S05]  /*04c0*/  IMAD.WIDE.U32 R2, R0, 0x4, R2 ;  /* 0x0000000400027825 */ /* 0x001fca00078e0002 */
[----:B--2---:R-:W-:Y:S01]  /*04d0*/  STG.E desc[UR6][R2.64], R5 ;  /* 0x0000000502007986 */ /* 0x004fe2000c101906 */
[----:B------:R-:W-:Y:S05]  /*04e0*/  EXIT ;  /* 0x000000000000794d */ /* 0x000fea0003800000 */
.L_x_9:
        /* <DEDUP_REMOVED lines=9> */
.L_x_25:


//--------------------- .text._Z7reduce6ILi512EEvPiS0_j --------------------------
	.section	.text._Z7reduce6ILi512EEvPiS0_j,"ax",@progbits
	.align	128
        .global         _Z7reduce6ILi512EEvPiS0_j
        .type           _Z7reduce6ILi512EEvPiS0_j,@function
        .size           _Z7reduce6ILi512EEvPiS0_j,(.L_x_26 - _Z7reduce6ILi512EEvPiS0_j)
        .other          _Z7reduce6ILi512EEvPiS0_j,@"STO_CUDA_ENTRY STV_DEFAULT"
_Z7reduce6ILi512EEvPiS0_j:
.text._Z7reduce6ILi512EEvPiS0_j:
        /* <DEDUP_REMOVED lines=10> */
[----:B---3--:R-:W-:-:S04]  /*00a0*/  IMAD.SHL.U32 R4, R0, 0x400, RZ ;  /* 0x0000040000047824 */ /* 0x008fc800078e00ff */
[----:B------:R0:W-:Y:S01]  /*00b0*/  STS [R2], RZ ;  /* 0x000000ff02007388 */ /* 0x0001e20000000800 */
[----:B------:R-:W-:-:S04]  /*00c0*/  LOP3.LUT R4, R4, R3, RZ, 0xfc, !PT ;  /* 0x0000000304047212 */ /* 0x000fc800078efcff */
        /* <DEDUP_REMOVED lines=9> */
.L_x_13:
[C---:B------:R-:W-:Y:S02]  /*0160*/  VIADD R7, R11.reuse, 0x200 ;  /* 0x000002000b077836 */ /* 0x040fe40000000000 */
[----:B-1----:R-:W-:-:S04]  /*0170*/  IMAD.WIDE.U32 R4, R11, 0x4, R8 ;  /* 0x000000040b047825 */ /* 0x002fc800078e0008 */
[----:B------:R-:W-:Y:S02]  /*0180*/  IMAD.WIDE.U32 R6, R7, 0x4, R8 ;  /* 0x0000000407067825 */ /* 0x000fe400078e0008 */
[----:B------:R-:W2:Y:S04]  /*0190*/  LDG.E R4, desc[UR6][R4.64] ;  /* 0x0000000604047981 */ /* 0x000ea8000c1e1900 */
[----:B------:R-:W2:Y:S01]  /*01a0*/  LDG.E R6, desc[UR6][R6.64] ;  /* 0x0000000606067981 */ /* 0x000ea2000c1e1900 */
[----:B------:R-:W-:-:S05]  /*01b0*/  IMAD R11, R10, 0x2, R11 ;  /* 0x000000020a0b7824 */ /* 0x000fca00078e020b */
[----:B------:R-:W-:Y:S02]  /*01c0*/  ISETP.GE.U32.AND P0, PT, R11, UR8, PT ;  /* 0x000000080b007c0c */ /* 0x000fe4000bf06070 */
[----:B--2---:R-:W-:-:S11]  /*01d0*/  IADD3 R13, PT, PT, R13, R6, R4 ;  /* 0x000000060d0d7210 */ /* 0x004fd60007ffe004 */
[----:B------:R-:W-:Y:S05]  /*01e0*/  @!P0 BRA `(.L_x_13) ;  /* 0xfffffffc00dc8947 */ /* 0x000fea000383ffff */
[----:B------:R-:W-:Y:S05]  /*01f0*/  BSYNC.RECONVERGENT B1 ;  /* 0x0000000000017941 */ /* 0x000fea0003800200 */
.L_x_12:
[----:B------:R0:W-:Y:S02]  /*0200*/  STS [R2], R13 ;  /* 0x0000000d02007388 */ /* 0x0001e40000000800 */
.L_x_11:
[----:B------:R-:W-:Y:S05]  /*0210*/  BSYNC.RECONVERGENT B0 ;  /* 0x0000000000007941 */ /* 0x000fea0003800200 */
.L_x_10:
[----:B------:R-:W-:Y:S01]  /*0220*/  BAR.SYNC.DEFER_BLOCKING 0x0 ;  /* 0x0000000000007b1d */ /* 0x000fe20000010000 */
[C---:B------:R-:W-:Y:S02]  /*0230*/  ISETP.GT.U32.AND P1, PT, R3.reuse, 0xff, PT ;  /* 0x000000ff0300780c */ /* 0x040fe40003f24070 */
[----:B------:R-:W-:-:S11]  /*0240*/  ISETP.GT.U32.AND P0, PT, R3, 0x7f, PT ;  /* 0x0000007f0300780c */ /* 0x000fd60003f04070 */
[----:B------:R-:W-:Y:S04]  /*0250*/  @!P1 LDS R4, [R2+0x400] ;  /* 0x0004000002049984 */ /* 0x000fe80000000800 */
[----:B------:R-:W1:Y:S02]  /*0260*/  @!P1 LDS R5, [R2] ;  /* 0x0000000002059984 */ /* 0x000e640000000800 */
[----:B-1----:R-:W-:-:S05]  /*0270*/  @!P1 IADD3 R5, PT, PT, R4, R5, RZ ;  /* 0x0000000504059210 */ /* 0x002fca0007ffe0ff */
[----:B------:R-:W-:Y:S01]  /*0280*/  @!P1 STS [R2], R5 ;  /* 0x0000000502009388 */ /* 0x000fe20000000800 */
[----:B------:R-:W-:Y:S01]  /*0290*/  BAR.SYNC.DEFER_BLOCKING 0x0 ;  /* 0x0000000000007b1d */ /* 0x000fe20000010000 */
[----:B------:R-:W-:-:S05]  /*02a0*/  ISETP.GT.U32.AND P1, PT, R3, 0x3f, PT ;  /* 0x0000003f0300780c */ /* 0x000fca0003f24070 */
        /* <DEDUP_REMOVED lines=14> */
[----:B------:R-:W2:Y:S02]  /*0390*/  LDS R5, [R2] ;  /* 0x0000000002057984 */ /* 0x000ea40000000800 */
[----:B--2---:R-:W-:-:S05]  /*03a0*/  IADD3 R5, PT, PT, R4, R5, RZ ;  /* 0x0000000504057210 */ /* 0x004fca0007ffe0ff */
[----:B------:R-:W-:Y:S04]  /*03b0*/  STS [R2], R5 ;  /* 0x0000000502007388 */ /* 0x000fe80000000800 */
[----:B------:R-:W-:Y:S04]  /*03c0*/  LDS R4, [R2+0x40] ;  /* 0x0000400002047984 */ /* 0x000fe80000000800 */
[----:B------:R-:W2:Y:S02]  /*03d0*/  LDS R7, [R2] ;  /* 0x0000000002077984 */ /* 0x000ea40000000800 */
[----:B--2---:R-:W-:-:S05]  /*03e0*/  IMAD.IADD R7, R4, 0x1, R7 ;  /* 0x0000000104077824 */ /* 0x004fca00078e0207 */
[----:B------:R-:W-:Y:S04]  /*03f0*/  STS [R2], R7 ;  /* 0x0000000702007388 */ /* 0x000fe80000000800 */
[----:B------:R-:W-:Y:S04]  /*0400*/  LDS R4, [R2+0x20] ;  /* 0x0000200002047984 */ /* 0x000fe80000000800 */
[----:B-1----:R-:W1:Y:S02]  /*0410*/  LDS R9, [R2] ;  /* 0x0000000002097984 */ /* 0x002e640000000800 */
        /* <DEDUP_REMOVED lines=20> */
.L_x_14:
        /* <DEDUP_REMOVED lines=10> */
.L_x_26:


//--------------------- .text._Z7reduce4PiS_      --------------------------
	.section	.text._Z7reduce4PiS_,"ax",@progbits
	.align	128
        .global         _Z7reduce4PiS_
        .type           _Z7reduce4PiS_,@function
        .size           _Z7reduce4PiS_,(.L_x_27 - _Z7reduce4PiS_)
        .other          _Z7reduce4PiS_,@"STO_CUDA_ENTRY STV_DEFAULT"
_Z7reduce4PiS_:
.text._Z7reduce4PiS_:
[----:B------:R-:W-:Y:S01]  /*0000*/  LDC R1, c[0x0][0x37c] ;  /* 0x0000df00ff017b82 */ /* 0x000fe20000000800 */
[----:B------:R-:W0:Y:S01]  /*0010*/  S2R R0, SR_CTAID.X ;  /* 0x0000000000007919 */ /* 0x000e220000002500 */
[----:B------:R-:W0:Y:S06]  /*0020*/  LDCU UR8, c[0x0][0x360] ;  /* 0x00006c00ff0877ac */ /* 0x000e2c0008000800 */
[----:B------:R-:W1:Y:S01]  /*0030*/  LDC.64 R6, c[0x0][0x380] ;  /* 0x0000e000ff067b82 */ /* 0x000e620000000a00 */
[----:B------:R-:W2:Y:S01]  /*0040*/  S2R R2, SR_TID.X ;  /* 0x0000000000027919 */ /* 0x000ea20000002100 */
[----:B------:R-:W3:Y:S01]  /*0050*/  LDCU.64 UR6, c[0x0][0x358] ;  /* 0x00006b00ff0677ac */ /* 0x000ee20008000a00 */
[----:B0-----:R-:W-:-:S04]  /*0060*/  IMAD R3, R0, UR8, RZ ;  /* 0x0000000800037c24 */ /* 0x001fc8000f8e02ff */
[----:B--2---:R-:W-:-:S04]  /*0070*/  IMAD R3, R3, 0x2, R2 ;  /* 0x0000000203037824 */ /* 0x004fc800078e0202 */
[C---:B-1----:R-:W-:Y:S01]  /*0080*/  IMAD.WIDE.U32 R4, R3.reuse, 0x4, R6 ;  /* 0x0000000403047825 */ /* 0x042fe200078e0006 */
[----:B------:R-:W-:-:S05]  /*0090*/  IADD3 R9, PT, PT, R3, UR8, RZ ;  /* 0x0000000803097c10 */ /* 0x000fca000fffe0ff */
[----:B------:R-:W-:Y:S01]  /*00a0*/  IMAD.WIDE.U32 R6, R9, 0x4, R6 ;  /* 0x0000000409067825 */ /* 0x000fe200078e0006 */
[----:B---3--:R-:W2:Y:S05]  /*00b0*/  LDG.E R4, desc[UR6][R4.64] ;  /* 0x0000000604047981 */ /* 0x008eaa000c1e1900 */
[----:B------:R-:W2:Y:S01]  /*00c0*/  LDG.E R7, desc[UR6][R6.64] ;  /* 0x0000000606077981 */ /* 0x000ea2000c1e1900 */
[----:B------:R-:W0:Y:S01]  /*00d0*/  S2UR UR5, SR_CgaCtaId ;  /* 0x00000000000579c3 */ /* 0x000e220000008800 */
[----:B------:R-:W-:Y:S01]  /*00e0*/  UMOV UR4, 0x400 ;  /* 0x0000040000047882 */ /* 0x000fe20000000000 */
[----:B------:R-:W-:Y:S01]  /*00f0*/  UISETP.GE.U32.AND UP0, UPT, UR8, 0x42, UPT ;  /* 0x000000420800788c */ /* 0x000fe2000bf06070 */
[----:B------:R-:W-:Y:S01]  /*0100*/  ISETP.GT.U32.AND P0, PT, R2, 0x1f, PT ;  /* 0x0000001f0200780c */ /* 0x000fe20003f04070 */
[----:B0-----:R-:W-:-:S06]  /*0110*/  ULEA UR4, UR5, UR4, 0x18 ;  /* 0x0000000405047291 */ /* 0x001fcc000f8ec0ff */
[----:B------:R-:W-:Y:S01]  /*0120*/  LEA R3, R2, UR4, 0x2 ;  /* 0x0000000402037c11 */ /* 0x000fe2000f8e10ff */
[----:B--2---:R-:W-:-:S05]  /*0130*/  IMAD.IADD R8, R4, 0x1, R7 ;  /* 0x0000000104087824 */ /* 0x004fca00078e0207 */
[----:B------:R0:W-:Y:S01]  /*0140*/  STS [R3], R8 ;  /* 0x0000000803007388 */ /* 0x0001e20000000800 */
[----:B------:R-:W-:Y:S06]  /*0150*/  BAR.SYNC.DEFER_BLOCKING 0x0 ;  /* 0x0000000000007b1d */ /* 0x000fec0000010000 */
[----:B------:R-:W-:Y:S05]  /*0160*/  BRA.U !UP0, `(.L_x_15) ;  /* 0x0000000108307547 */ /* 0x000fea000b800000 */
[----:B------:R-:W-:-:S07]  /*0170*/  MOV R4, UR8 ;  /* 0x0000000800047c02 */ /* 0x000fce0008000f00 */
.L_x_16:
[----:B------:R-:W-:-:S04]  /*0180*/  SHF.R.U32.HI R7, RZ, 0x1, R4 ;  /* 0x00000001ff077819 */ /* 0x000fc80000011604 */
[----:B------:R-:W-:-:S13]  /*0190*/  ISETP.GE.U32.AND P1, PT, R2, R7, PT ;  /* 0x000000070200720c */ /* 0x000fda0003f26070 */
[----:B------:R-:W-:Y:S01]  /*01a0*/  @!P1 IMAD R5, R7, 0x4, R3 ;  /* 0x0000000407059824 */ /* 0x000fe200078e0203 */
[----:B------:R-:W-:Y:S05]  /*01b0*/  @!P1 LDS R6, [R3] ;  /* 0x0000000003069984 */ /* 0x000fea0000000800 */
[----:B------:R-:W1:Y:S02]  /*01c0*/  @!P1 LDS R5, [R5] ;  /* 0x0000000005059984 */ /* 0x000e640000000800 */
[----:B-1----:R-:W-:-:S05]  /*01d0*/  @!P1 IADD3 R6, PT, PT, R5, R6, RZ ;  /* 0x0000000605069210 */ /* 0x002fca0007ffe0ff */
[----:B------:R1:W-:Y:S01]  /*01e0*/  @!P1 STS [R3], R6 ;  /* 0x0000000603009388 */ /* 0x0003e20000000800 */
[----:B------:R-:W-:Y:S01]  /*01f0*/  BAR.SYNC.DEFER_BLOCKING 0x0 ;  /* 0x0000000000007b1d */ /* 0x000fe20000010000 */
[----:B------:R-:W-:Y:S01]  /*0200*/  ISETP.GT.U32.AND P1, PT, R4, 0x83, PT ;  /* 0x000000830400780c */ /* 0x000fe20003f24070 */
[----:B------:R-:W-:-:S12]  /*0210*/  IMAD.MOV.U32 R4, RZ, RZ, R7 ;  /* 0x000000ffff047224 */ /* 0x000fd800078e0007 */
[----:B-1----:R-:W-:Y:S05]  /*0220*/  @P1 BRA `(.L_x_16) ;  /* 0xfffffffc00d41947 */ /* 0x002fea000383ffff */
.L_x_15:
[----:B------:R-:W-:Y:S05]  /*0230*/  @P0 EXIT ;  /* 0x000000000000094d */ /* 0x000fea0003800000 */
[----:B------:R-:W-:Y:S01]  /*0240*/  LDS R4, [R3+0x80] ;  /* 0x0000800003047984 */ /* 0x000fe20000000800 */
[----:B------:R-:W-:-:S03]  /*0250*/  ISETP.NE.AND P0, PT, R2, RZ, PT ;  /* 0x000000ff0200720c */ /* 0x000fc60003f05270 */
        /* <DEDUP_REMOVED lines=8> */
[----:B0-----:R-:W0:Y:S02]  /*02e0*/  LDS R8, [R3] ;  /* 0x0000000003087984 */ /* 0x001e240000000800 */
[----:B0-----:R-:W-:-:S05]  /*02f0*/  IADD3 R8, PT, PT, R5, R8, RZ ;  /* 0x0000000805087210 */ /* 0x001fca0007ffe0ff */
[----:B------:R-:W-:Y:S04]  /*0300*/  STS [R3], R8 ;  /* 0x0000000803007388 */ /* 0x000fe80000000800 */
[----:B------:R-:W-:Y:S04]  /*0310*/  LDS R5, [R3+0x10] ;  /* 0x0000100003057984 */ /* 0x000fe80000000800 */
[----:B------:R-:W0:Y:S02]  /*0320*/  LDS R10, [R3] ;  /* 0x00000000030a7984 */ /* 0x000e240000000800 */
[----:B0-----:R-:W-:-:S05]  /*0330*/  IMAD.IADD R10, R5, 0x1, R10 ;  /* 0x00000001050a7824 */ /* 0x001fca00078e020a */
[----:B------:R-:W-:Y:S04]  /*0340*/  STS [R3], R10 ;  /* 0x0000000a03007388 */ /* 0x000fe80000000800 */
[----:B------:R-:W-:Y:S04]  /*0350*/  LDS R4, [R3+0x8] ;  /* 0x0000080003047984 */ /* 0x000fe80000000800 */
[----:B------:R-:W0:Y:S02]  /*0360*/  LDS R5, [R3] ;  /* 0x0000000003057984 */ /* 0x000e240000000800 */
[----:B0-----:R-:W-:-:S05]  /*0370*/  IADD3 R4, PT, PT, R4, R5, RZ ;  /* 0x0000000504047210 */ /* 0x001fca0007ffe0ff */
[----:B------:R-:W-:Y:S04]  /*0380*/  STS [R3], R4 ;  /* 0x0000000403007388 */ /* 0x000fe80000000800 */
[----:B------:R-:W-:Y:S04]  /*0390*/  LDS R5, [R3+0x4] ;  /* 0x0000040003057984 */ /* 0x000fe80000000800 */
[----:B------:R-:W0:Y:S02]  /*03a0*/  LDS R6, [R3] ;  /* 0x0000000003067984 */ /* 0x000e240000000800 */
[----:B0-----:R-:W-:-:S05]  /*03b0*/  IMAD.IADD R6, R5, 0x1, R6 ;  /* 0x0000000105067824 */ /* 0x001fca00078e0206 */
[----:B------:R0:W-:Y:S01]  /*03c0*/  STS [R3], R6 ;  /* 0x0000000603007388 */ /* 0x0001e20000000800 */
[----:B------:R-:W-:Y:S05]  /*03d0*/  @P0 EXIT ;  /* 0x000000000000094d */ /* 0x000fea0003800000 */
[----:B------:R-:W1:Y:S01]  /*03e0*/  S2UR UR5, SR_CgaCtaId ;  /* 0x00000000000579c3 */ /* 0x000e620000008800 */
[----:B------:R-:W-:-:S07]  /*03f0*/  UMOV UR4, 0x400 ;  /* 0x0000040000047882 */ /* 0x000fce0000000000 */
[----:B0-----:R-:W0:Y:S01]  /*0400*/  LDC.64 R2, c[0x0][0x388] ;  /* 0x0000e200ff027b82 */ /* 0x001e220000000a00 */
[----:B-1----:R-:W-:Y:S01]  /*0410*/  ULEA UR4, UR5, UR4, 0x18 ;  /* 0x0000000405047291 */ /* 0x002fe2000f8ec0ff */
[----:B0-----:R-:W-:-:S08]  /*0420*/  IMAD.WIDE.U32 R2, R0, 0x4, R2 ;  /* 0x0000000400027825 */ /* 0x001fd000078e0002 */
[----:B------:R-:W0:Y:S04]  /*0430*/  LDS R5, [UR4] ;  /* 0x00000004ff057984 */ /* 0x000e280008000800 */
[----:B0-----:R-:W-:Y:S01]  /*0440*/  STG.E desc[UR6][R2.64], R5 ;  /* 0x0000000502007986 */ /* 0x001fe2000c101906 */
[----:B------:R-:W-:Y:S05]  /*0450*/  EXIT ;  /* 0x000000000000794d */ /* 0x000fea0003800000 */
.L_x_17:
        /* <DEDUP_REMOVED lines=10> */
.L_x_27:


//--------------------- .text._Z7reduce3PiS_      --------------------------
	.section	.text._Z7reduce3PiS_,"ax",@progbits
	.align	128
        .global         _Z7reduce3PiS_
        .type           _Z7reduce3PiS_,@function
        .size           _Z7reduce3PiS_,(.L_x_28 - _Z7reduce3PiS_)
        .other          _Z7reduce3PiS_,@"STO_CUDA_ENTRY STV_DEFAULT"
_Z7reduce3PiS_:
.text._Z7reduce3PiS_:
[----:B------:R-:W-:Y:S01]  /*0000*/  LDC R1, c[0x0][0x37c] ;  /* 0x0000df00ff017b82 */ /* 0x000fe20000000800 */
[----:B------:R-:W0:Y:S01]  /*0010*/  S2R R11, SR_CTAID.X ;  /* 0x00000000000b7919 */ /* 0x000e220000002500 */
[----:B------:R-:W0:Y:S06]  /*0020*/  LDCU UR8, c[0x0][0x360] ;  /* 0x00006c00ff0877ac */ /* 0x000e2c0008000800 */
[----:B------:R-:W1:Y:S01]  /*0030*/  LDC.64 R4, c[0x0][0x380] ;  /* 0x0000e000ff047b82 */ /* 0x000e620000000a00 */
[----:B------:R-:W2:Y:S01]  /*0040*/  S2R R9, SR_TID.X ;  /* 0x0000000000097919 */ /* 0x000ea20000002100 */
[----:B------:R-:W3:Y:S01]  /*0050*/  LDCU.64 UR6, c[0x0][0x358] ;  /* 0x00006b00ff0677ac */ /* 0x000ee20008000a00 */
[----:B0-----:R-:W-:-:S04]  /*0060*/  IMAD R0, R11, UR8, RZ ;  /* 0x000000080b007c24 */ /* 0x001fc8000f8e02ff */
[----:B--2---:R-:W-:-:S05]  /*0070*/  IMAD R3, R0, 0x2, R9 ;  /* 0x0000000200037824 */ /* 0x004fca00078e0209 */
[C---:B------:R-:W-:Y:S01]  /*0080*/  IADD3 R7, PT, PT, R3.reuse, UR8, RZ ;  /* 0x0000000803077c10 */ /* 0x040fe2000fffe0ff */
[----:B-1----:R-:W-:-:S04]  /*0090*/  IMAD.WIDE.U32 R2, R3, 0x4, R4 ;  /* 0x0000000403027825 */ /* 0x002fc800078e0004 */
[----:B------:R-:W-:Y:S02]  /*00a0*/  IMAD.WIDE.U32 R4, R7, 0x4, R4 ;  /* 0x0000000407047825 */ /* 0x000fe400078e0004 */
[----:B---3--:R-:W2:Y:S04]  /*00b0*/  LDG.E R2, desc[UR6][R2.64] ;  /* 0x0000000602027981 */ /* 0x008ea8000c1e1900 */
[----:B------:R-:W2:Y:S01]  /*00c0*/  LDG.E R5, desc[UR6][R4.64] ;  /* 0x0000000604057981 */ /* 0x000ea2000c1e1900 */
[----:B------:R-:W0:Y:S01]  /*00d0*/  S2UR UR5, SR_CgaCtaId ;  /* 0x00000000000579c3 */ /* 0x000e220000008800 */
[----:B------:R-:W-:Y:S01]  /*00e0*/  UMOV UR4, 0x400 ;  /* 0x0000040000047882 */ /* 0x000fe20000000000 */
[----:B------:R-:W-:Y:S01]  /*00f0*/  UISETP.GE.U32.AND UP0, UPT, UR8, 0x2, UPT ;  /* 0x000000020800788c */ /* 0x000fe2000bf06070 */
[----:B------:R-:W-:Y:S01]  /*0100*/  ISETP.NE.AND P0, PT, R9, RZ, PT ;  /* 0x000000ff0900720c */ /* 0x000fe20003f05270 */
[----:B0-----:R-:W-:-:S06]  /*0110*/  ULEA UR4, UR5, UR4, 0x18 ;  /* 0x0000000405047291 */ /* 0x001fcc000f8ec0ff */
[----:B------:R-:W-:Y:S01]  /*0120*/  LEA R7, R9, UR4, 0x2 ;  /* 0x0000000409077c11 */ /* 0x000fe2000f8e10ff */
[----:B--2---:R-:W-:-:S05]  /*0130*/  IMAD.IADD R0, R2, 0x1, R5 ;  /* 0x0000000102007824 */ /* 0x004fca00078e0205 */
[----:B------:R0:W-:Y:S01]  /*0140*/  STS [R7], R0 ;  /* 0x0000000007007388 */ /* 0x0001e20000000800 */
[----:B------:R-:W-:Y:S06]  /*0150*/  BAR.SYNC.DEFER_BLOCKING 0x0 ;  /* 0x0000000000007b1d */ /* 0x000fec0000010000 */
[----:B------:R-:W-:Y:S05]  /*0160*/  BRA.U !UP0, `(.L_x_18) ;  /* 0x0000000108307547 */ /* 0x000fea000b800000 */
[----:B0-----:R-:W-:-:S07]  /*0170*/  MOV R0, UR8 ;  /* 0x0000000800007c02 */ /* 0x001fce0008000f00 */
.L_x_19:
[----:B------:R-:W-:-:S04]  /*0180*/  SHF.R.U32.HI R6, RZ, 0x1, R0 ;  /* 0x00000001ff067819 */ /* 0x000fc80000011600 */
[----:B------:R-:W-:-:S13]  /*0190*/  ISETP.GE.U32.AND P1, PT, R9, R6, PT ;  /* 0x000000060900720c */ /* 0x000fda0003f26070 */
[----:B------:R-:W-:Y:S01]  /*01a0*/  @!P1 IMAD R2, R6, 0x4, R7 ;  /* 0x0000000406029824 */ /* 0x000fe200078e0207 */
[----:B------:R-:W-:Y:S05]  /*01b0*/  @!P1 LDS R3, [R7] ;  /* 0x0000000007039984 */ /* 0x000fea0000000800 */
[----:B------:R-:W0:Y:S02]  /*01c0*/  @!P1 LDS R2, [R2] ;  /* 0x0000000002029984 */ /* 0x000e240000000800 */
[----:B0-----:R-:W-:-:S05]  /*01d0*/  @!P1 IADD3 R4, PT, PT, R2, R3, RZ ;  /* 0x0000000302049210 */ /* 0x001fca0007ffe0ff */
[----:B------:R1:W-:Y:S01]  /*01e0*/  @!P1 STS [R7], R4 ;  /* 0x0000000407009388 */ /* 0x0003e20000000800 */
[----:B------:R-:W-:Y:S01]  /*01f0*/  BAR.SYNC.DEFER_BLOCKING 0x0 ;  /* 0x0000000000007b1d */ /* 0x000fe20000010000 */
[----:B------:R-:W-:Y:S01]  /*0200*/  ISETP.GT.U32.AND P1, PT, R0, 0x3, PT ;  /* 0x000000030000780c */ /* 0x000fe20003f24070 */
[----:B------:R-:W-:-:S12]  /*0210*/  IMAD.MOV.U32 R0, RZ, RZ, R6 ;  /* 0x000000ffff007224 */ /* 0x000fd800078e0006 */
[----:B-1----:R-:W-:Y:S05]  /*0220*/  @P1 BRA `(.L_x_19) ;  /* 0xfffffffc00d41947 */ /* 0x002fea000383ffff */
.L_x_18:
[----:B------:R-:W-:Y:S05]  /*0230*/  @P0 EXIT ;  /* 0x000000000000094d */ /* 0x000fea0003800000 */
[----:B------:R-:W1:Y:S01]  /*0240*/  S2UR UR5, SR_CgaCtaId ;  /* 0x00000000000579c3 */ /* 0x000e620000008800 */
[----:B------:R-:W-:-:S07]  /*0250*/  UMOV UR4, 0x400 ;  /* 0x0000040000047882 */ /* 0x000fce0000000000 */
[----:B------:R-:W2:Y:S01]  /*0260*/  LDC.64 R2, c[0x0][0x388] ;  /* 0x0000e200ff027b82 */ /* 0x000ea20000000a00 */
[----:B-1----:R-:W-:Y:S01]  /*0270*/  ULEA UR4, UR5, UR4, 0x18 ;  /* 0x0000000405047291 */ /* 0x002fe2000f8ec0ff */
[----:B--2---:R-:W-:-:S08]  /*0280*/  IMAD.WIDE.U32 R2, R11, 0x4, R2 ;  /* 0x000000040b027825 */ /* 0x004fd000078e0002 */
[----:B------:R-:W1:Y:S04]  /*0290*/  LDS R5, [UR4] ;  /* 0x00000004ff057984 */ /* 0x000e680008000800 */
[----:B-1----:R-:W-:Y:S01]  /*02a0*/  STG.E desc[UR6][R2.64], R5 ;  /* 0x0000000502007986 */ /* 0x002fe2000c101906 */
[----:B------:R-:W-:Y:S05]  /*02b0*/  EXIT ;  /* 0x000000000000794d */ /* 0x000fea0003800000 */
.L_x_20:
        /* <DEDUP_REMOVED lines=12> */
.L_x_28:


//--------------------- .text._Z7reduce2PiS_      --------------------------
	.section	.text._Z7reduce2PiS_,"ax",@progbits
	.align	128
        .global         _Z7reduce2PiS_
        .type           _Z7reduce2PiS_,@function
        .size           _Z7reduce2PiS_,(.L_x_29 - _Z7reduce2PiS_)
        .other          _Z7reduce2PiS_,@"STO_CUDA_ENTRY STV_DEFAULT"
_Z7reduce2PiS_:
.text._Z7reduce2PiS_:
[----:B------:R-:W-:Y:S01]  /*0000*/  LDC R1, c[0x0][0x37c] ;  /* 0x0000df00ff017b82 */ /* 0x000fe20000000800 */
[----:B------:R-:W0:Y:S07]  /*0010*/  S2R R6, SR_TID.X ;  /* 0x0000000000067919 */ /* 0x000e2e0000002100 */
[----:B------:R-:W1:Y:S01]  /*0020*/  LDC.64 R2, c[0x0][0x380] ;  /* 0x0000e000ff027b82 */ /* 0x000e620000000a00 */
[----:B------:R-:W0:Y:S01]  /*0030*/  LDCU UR8, c[0x0][0x360] ;  /* 0x00006c00ff0877ac */ /* 0x000e220008000800 */
[----:B------:R-:W0:Y:S01]  /*0040*/  S2R R7, SR_CTAID.X ;  /* 0x0000000000077919 */ /* 0x000e220000002500 */
[----:B------:R-:W2:Y:S01]  /*0050*/  LDCU.64 UR6, c[0x0][0x358] ;  /* 0x00006b00ff0677ac */ /* 0x000ea20008000a00 */
[----:B0-----:R-:W-:-:S04]  /*0060*/  IMAD R5, R7, UR8, R6 ;  /* 0x0000000807057c24 */ /* 0x001fc8000f8e0206 */
[----:B-1----:R-:W-:-:S06]  /*0070*/  IMAD.WIDE.U32 R2, R5, 0x4, R2 ;  /* 0x0000000405027825 */ /* 0x002fcc00078e0002 */
[----:B--2---:R-:W2:Y:S01]  /*0080*/  LDG.E R2, desc[UR6][R2.64] ;  /* 0x0000000602027981 */ /* 0x004ea2000c1e1900 */
[----:B------:R-:W0:Y:S01]  /*0090*/  S2UR UR5, SR_CgaCtaId ;  /* 0x00000000000579c3 */ /* 0x000e220000008800 */
[----:B------:R-:W-:Y:S01]  /*00a0*/  UMOV UR4, 0x400 ;  /* 0x0000040000047882 */ /* 0x000fe20000000000 */
[----:B------:R-:W-:Y:S01]  /*00b0*/  UISETP.GE.U32.AND UP0, UPT, UR8, 0x2, UPT ;  /* 0x000000020800788c */ /* 0x000fe2000bf06070 */
[----:B------:R-:W-:Y:S01]  /*00c0*/  ISETP.NE.AND P0, PT, R6, RZ, PT ;  /* 0x000000ff0600720c */ /* 0x000fe20003f05270 */
[----:B0-----:R-:W-:-:S06]  /*00d0*/  ULEA UR4, UR5, UR4, 0x18 ;  /* 0x0000000405047291 */ /* 0x001fcc000f8ec0ff */
[----:B------:R-:W-:-:S05]  /*00e0*/  LEA R5, R6, UR4, 0x2 ;  /* 0x0000000406057c11 */ /* 0x000fca000f8e10ff */
[----:B--2---:R0:W-:Y:S01]  /*00f0*/  STS [R5], R2 ;  /* 0x0000000205007388 */ /* 0x0041e20000000800 */
[----:B------:R-:W-:Y:S06]  /*0100*/  BAR.SYNC.DEFER_BLOCKING 0x0 ;  /* 0x0000000000007b1d */ /* 0x000fec0000010000 */
[----:B------:R-:W-:Y:S05]  /*0110*/  BRA.U !UP0, `(.L_x_21) ;  /* 0x0000000108307547 */ /* 0x000fea000b800000 */
[----:B------:R-:W-:-:S07]  /*0120*/  IMAD.U32 R0, RZ, RZ, UR8 ;  /* 0x00000008ff007e24 */ /* 0x000fce000f8e00ff */
.L_x_22:
[----:B------:R-:W-:-:S04]  /*0130*/  SHF.R.U32.HI R8, RZ, 0x1, R0 ;  /* 0x00000001ff087819 */ /* 0x000fc80000011600 */
[----:B------:R-:W-:-:S13]  /*0140*/  ISETP.GE.U32.AND P1, PT, R6, R8, PT ;  /* 0x000000080600720c */ /* 0x000fda0003f26070 */
[----:B0-----:R-:W-:Y:S01]  /*0150*/  @!P1 IMAD R2, R8, 0x4, R5 ;  /* 0x0000000408029824 */ /* 0x001fe200078e0205 */
        /* <DEDUP_REMOVED lines=8> */
.L_x_21:
        /* <DEDUP_REMOVED lines=9> */
.L_x_23:
        /* <DEDUP_REMOVED lines=9> */
.L_x_29:


//--------------------- .nv.shared._Z7reduce6ILi128EEvPiS0_j --------------------------
	.section	.nv.shared._Z7reduce6ILi128EEvPiS0_j,"aw",@nobits
	.sectionflags	@""
	.align	16
	.zero		1024


//--------------------- .nv.shared.reserved.0     --------------------------
	.section	.nv.shared.reserved.0,"aw",@nobits
	.weak		__nv_reservedSMEM_offset_0_alias
	.size		__nv_reservedSMEM_offset_0_alias, 0, 64
	.other		__nv_reservedSMEM_offset_0_alias,@"STO_CUDA_RESERVED_SHARED STV_DEFAULT"
__nv_reservedSMEM_offset_0_alias:
	.zero		0
	.zero		64


//--------------------- .nv.shared._Z7reduce6ILi256EEvPiS0_j --------------------------
	.section	.nv.shared._Z7reduce6ILi256EEvPiS0_j,"aw",@nobits
	.sectionflags	@""
	.align	16
	.zero		1024


//--------------------- .nv.shared._Z7reduce6ILi512EEvPiS0_j --------------------------
	.section	.nv.shared._Z7reduce6ILi512EEvPiS0_j,"aw",@nobits
	.sectionflags	@""
	.align	16
	.zero		1024


//--------------------- .nv.shared._Z7reduce4PiS_ --------------------------
	.section	.nv.shared._Z7reduce4PiS_,"aw",@nobits
	.sectionflags	@""
	.align	16
	.zero		1024


//--------------------- .nv.shared._Z7reduce3PiS_ --------------------------
	.section	.nv.shared._Z7reduce3PiS_,"aw",@nobits
	.sectionflags	@""
	.align	16
	.zero		1024


//--------------------- .nv.shared._Z7reduce2PiS_ --------------------------
	.section	.nv.shared._Z7reduce2PiS_,"aw",@nobits
	.sectionflags	@""
	.align	16
	.zero		1024


//--------------------- .nv.constant0._Z7reduce6ILi128EEvPiS0_j --------------------------
	.section	.nv.constant0._Z7reduce6ILi128EEvPiS0_j,"a",@progbits
	.sectionflags	@""
	.align	4
.nv.constant0._Z7reduce6ILi128EEvPiS0_j:
	.zero		916


//--------------------- .nv.constant0._Z7reduce6ILi256EEvPiS0_j --------------------------
	.section	.nv.constant0._Z7reduce6ILi256EEvPiS0_j,"a",@progbits
	.sectionflags	@""
	.align	4
.nv.constant0._Z7reduce6ILi256EEvPiS0_j:
	.zero		916


//--------------------- .nv.constant0._Z7reduce6ILi512EEvPiS0_j --------------------------
	.section	.nv.constant0._Z7reduce6ILi512EEvPiS0_j,"a",@progbits
	.sectionflags	@""
	.align	4
.nv.constant0._Z7reduce6ILi512EEvPiS0_j:
	.zero		916


//--------------------- .nv.constant0._Z7reduce4PiS_ --------------------------
	.section	.nv.constant0._Z7reduce4PiS_,"a",@progbits
	.sectionflags	@""
	.align	4
.nv.constant0._Z7reduce4PiS_:
	.zero		912


//--------------------- .nv.constant0._Z7reduce3PiS_ --------------------------
	.section	.nv.constant0._Z7reduce3PiS_,"a",@progbits
	.sectionflags	@""
	.align	4
.nv.constant0._Z7reduce3PiS_:
	.zero		912


//--------------------- .nv.constant0._Z7reduce2PiS_ --------------------------
	.section	.nv.constant0._Z7reduce2PiS_,"a",@progbits
	.sectionflags	@""
	.align	4
.nv.constant0._Z7reduce2PiS_:
	.zero		912


//--------------------- SYMBOLS --------------------------

	.type		.nv.reservedSmem.offset0,@object
	.size		.nv.reservedSmem.offset0,0x4
	.type		.nv.reservedSmem.cap,@object
	.size		.nv.reservedSmem.cap,0x4
